// auto-generated by cutlass_sweep.gemm — config: {"arch": "sm_90", "cluster_m": 1, "cluster_n": 1, "cublas_kernel_name": "sm90_xmma_gemm_f16f16_f16f32_f32_nn_n_tilesize128x128x32_warpgroupsize1x1x1_aux_f16_dgelu_execute_segment_k_off_kernel__5x_cublas", "dtype": "fp16", "dtype_b": "fp16", "dtype_c_cpp": "cutlass::half_t", "layout": "nn", "stages": 0, "tile_k": 32, "tile_m": 128, "tile_n": 128}
#include "cutlass/cutlass.h"
#include "cutlass/gemm/collective/collective_builder.hpp"
#include "cutlass/gemm/device/gemm_universal_adapter.h"
#include "cutlass/gemm/kernel/gemm_universal.hpp"
#include "cutlass/epilogue/collective/collective_builder.hpp"

using ElemA = cutlass::half_t;
using ElemB = cutlass::half_t;
using ElemCD = cutlass::half_t;
using Acc  = float;
using TileShape    = cute::Shape<cute::_128, cute::_128, cute::_32>;
using ClusterShape = cute::Shape<cute::_1, cute::_1, cute::_1>;

using CollectiveEpilogue = typename cutlass::epilogue::collective::CollectiveBuilder<
    cutlass::arch::Sm90, cutlass::arch::OpClassTensorOp,
    TileShape, ClusterShape,
    cutlass::epilogue::collective::EpilogueTileAuto,
    Acc, Acc,
    ElemCD, cutlass::layout::RowMajor, 128 / cutlass::sizeof_bits<ElemCD>::value,
    ElemCD, cutlass::layout::RowMajor, 128 / cutlass::sizeof_bits<ElemCD>::value,
    cutlass::epilogue::collective::EpilogueScheduleAuto
  >::CollectiveOp;

using CollectiveMainloop = typename cutlass::gemm::collective::CollectiveBuilder<
    cutlass::arch::Sm90, cutlass::arch::OpClassTensorOp,
    ElemA, cutlass::layout::RowMajor, 128 / cutlass::sizeof_bits<ElemA>::value,
    ElemB, cutlass::layout::RowMajor, 128 / cutlass::sizeof_bits<ElemB>::value,
    Acc,
    TileShape, ClusterShape,
    cutlass::gemm::collective::StageCountAutoCarveout<static_cast<int>(sizeof(typename CollectiveEpilogue::SharedStorage))>,
    cutlass::gemm::collective::KernelScheduleAuto
  >::CollectiveOp;

using GemmKernel = cutlass::gemm::kernel::GemmUniversal<
    cute::Shape<int,int,int,int>,
    CollectiveMainloop,
    CollectiveEpilogue
>;
using Gemm = cutlass::gemm::device::GemmUniversalAdapter<GemmKernel>;

// Force the device kernel symbol into the cubin without needing a host main.
auto* _anchor = &cutlass::device_kernel<GemmKernel>;


// ===== COMPILED SASS (sm_90a) =====

	.target	sm_90a

	.elftype	@"ET_EXEC"


//--------------------- .note.nv.tkinfo           --------------------------
	.section	.note.nv.tkinfo,"",@"SHT_NOTE"
	.sectionflags	@"SHF_NOTE_NV_TKINFO"
	.tkinfo
        /*0018*/ 	.word	0x00000002
        /*0030*/ 	.string	""
        /*0030*/ 	.string	"ptxas"
        /*0030*/ 	.string	"Cuda compilation tools, release 13.0, V13.0.88"
        /*0030*/ 	.string	"Build cuda_13.0.r13.0/compiler.36424714_0"
        /*0030*/ 	.string	"-arch sm_90a -m 64 "



//--------------------- .note.nv.cuinfo           --------------------------
	.section	.note.nv.cuinfo,"",@"SHT_NOTE"
	.sectionflags	@"SHF_NOTE_NV_CUINFO"
        /*0018*/ 	.short	0x0002
        /*001a*/ 	.short	0x005a
        /*001c*/ 	.short	0x0082
	.zero		2


//--------------------- .nv.info                  --------------------------
	.section	.nv.info,"",@"SHT_CUDA_INFO"
	.align	4


	//----- nvinfo : EIATTR_REGCOUNT
	.align		4
        /*0000*/ 	.byte	0x04, 0x2f
        /*0002*/ 	.short	(.L_15 - .L_14)
	.align		4
.L_14:
        /*0004*/ 	.word	index@(_ZN7cutlass13device_kernelINS_4gemm6kernel13GemmUniversalIN4cute5tupleIJiiiiEEENS1_10collective13CollectiveMmaINS1_34MainloopSm90TmaGmmaWarpSpecializedILi14ENS5_IJNS4_1CILi1EEESB_SB_EEENS1_35KernelTmaWarpSpecializedCooperativeEEENS5_IJNSA_ILi128EEESF_NSA_ILi32EEEEEENS_6half_tENS5_IJlSB_lEEESI_NS5_IJSB_llEEENS4_8TiledMMAINS4_8MMA_AtomIJNS4_4SM904GMMA26MMA_64x128x16_F32F16F16_SSILNSO_5MajorE0ELSQ_1ELNSO_7ScaleInE1ELSR_1EEEEEENS4_6LayoutINS5_IJNSA_ILi2EEESB_SB_EEENS5_IJSB_NSA_ILi0EEESX_EEEEENS5_IJNS4_10UnderscoreES10_S10_EEEEENS4_13SM90_TMA_LOADENS4_14ComposedLayoutINS4_7SwizzleILi2ELi4ELi3EEENS4_18smem_ptr_flag_bitsILi16EEENSU_INS5_IJNSA_ILi8EEESG_EEENS5_IJSG_SB_EEEEEEEvNS4_8identityES13_NS14_INS15_ILi3ELi4ELi3EEES18_NSU_INS5_IJNSA_ILi64EEES19_EEENS5_IJSB_S1G_EEEEEEEvS1E_EENS_8epilogue10collective6detail29Sm90TmaWarpSpecializedAdapterINS1N_15DefaultEpilogueISI_SJ_SJ_NS1M_6thread17LinearCombinationISI_Li1EffLNS1R_9ScaleType4KindE0ELNS_15FloatRoundStyleE2ESI_EENS1_15EpilogueDefaultEEEEEvvEEEEvNT_6ParamsE)
        /*0008*/ 	.word	0x000000a8


	//----- nvinfo : EIATTR_FRAME_SIZE
	.align		4
.L_15:
        /*000c*/ 	.byte	0x04, 0x11
        /*000e*/ 	.short	(.L_17 - .L_16)
	.align		4
.L_16:
        /*0010*/ 	.word	index@(_ZN7cutlass13device_kernelINS_4gemm6kernel13GemmUniversalIN4cute5tupleIJiiiiEEENS1_10collective13CollectiveMmaINS1_34MainloopSm90TmaGmmaWarpSpecializedILi14ENS5_IJNS4_1CILi1EEESB_SB_EEENS1_35KernelTmaWarpSpecializedCooperativeEEENS5_IJNSA_ILi128EEESF_NSA_ILi32EEEEEENS_6half_tENS5_IJlSB_lEEESI_NS5_IJSB_llEEENS4_8TiledMMAINS4_8MMA_AtomIJNS4_4SM904GMMA26MMA_64x128x16_F32F16F16_SSILNSO_5MajorE0ELSQ_1ELNSO_7ScaleInE1ELSR_1EEEEEENS4_6LayoutINS5_IJNSA_ILi2EEESB_SB_EEENS5_IJSB_NSA_ILi0EEESX_EEEEENS5_IJNS4_10UnderscoreES10_S10_EEEEENS4_13SM90_TMA_LOADENS4_14ComposedLayoutINS4_7SwizzleILi2ELi4ELi3EEENS4_18smem_ptr_flag_bitsILi16EEENSU_INS5_IJNSA_ILi8EEESG_EEENS5_IJSG_SB_EEEEEEEvNS4_8identityES13_NS14_INS15_ILi3ELi4ELi3EEES18_NSU_INS5_IJNSA_ILi64EEES19_EEENS5_IJSB_S1G_EEEEEEEvS1E_EENS_8epilogue10collective6detail29Sm90TmaWarpSpecializedAdapterINS1N_15DefaultEpilogueISI_SJ_SJ_NS1M_6thread17LinearCombinationISI_Li1EffLNS1R_9ScaleType4KindE0ELNS_15FloatRoundStyleE2ESI_EENS1_15EpilogueDefaultEEEEEvvEEEEvNT_6ParamsE)
        /*0014*/ 	.word	0x00000000


	//----- nvinfo : EIATTR_MIN_STACK_SIZE
	.align		4
.L_17:
        /*0018*/ 	.byte	0x04, 0x12
        /*001a*/ 	.short	(.L_19 - .L_18)
	.align		4
.L_18:
        /*001c*/ 	.word	index@(_ZN7cutlass13device_kernelINS_4gemm6kernel13GemmUniversalIN4cute5tupleIJiiiiEEENS1_10collective13CollectiveMmaINS1_34MainloopSm90TmaGmmaWarpSpecializedILi14ENS5_IJNS4_1CILi1EEESB_SB_EEENS1_35KernelTmaWarpSpecializedCooperativeEEENS5_IJNSA_ILi128EEESF_NSA_ILi32EEEEEENS_6half_tENS5_IJlSB_lEEESI_NS5_IJSB_llEEENS4_8TiledMMAINS4_8MMA_AtomIJNS4_4SM904GMMA26MMA_64x128x16_F32F16F16_SSILNSO_5MajorE0ELSQ_1ELNSO_7ScaleInE1ELSR_1EEEEEENS4_6LayoutINS5_IJNSA_ILi2EEESB_SB_EEENS5_IJSB_NSA_ILi0EEESX_EEEEENS5_IJNS4_10UnderscoreES10_S10_EEEEENS4_13SM90_TMA_LOADENS4_14ComposedLayoutINS4_7SwizzleILi2ELi4ELi3EEENS4_18smem_ptr_flag_bitsILi16EEENSU_INS5_IJNSA_ILi8EEESG_EEENS5_IJSG_SB_EEEEEEEvNS4_8identityES13_NS14_INS15_ILi3ELi4ELi3EEES18_NSU_INS5_IJNSA_ILi64EEES19_EEENS5_IJSB_S1G_EEEEEEEvS1E_EENS_8epilogue10collective6detail29Sm90TmaWarpSpecializedAdapterINS1N_15DefaultEpilogueISI_SJ_SJ_NS1M_6thread17LinearCombinationISI_Li1EffLNS1R_9ScaleType4KindE0ELNS_15FloatRoundStyleE2ESI_EENS1_15EpilogueDefaultEEEEEvvEEEEvNT_6ParamsE)
        /*0020*/ 	.word	0x00000000
.L_19:


//--------------------- .nv.compat                --------------------------
	.section	.nv.compat,"",@"SHT_CUDA_COMPAT_INFO"
	.align	4
        /*0000*/ 	.byte	0x02, 0x09, 0x01, 0x00, 0x02, 0x02, 0x04, 0x00, 0x02, 0x05, 0x05, 0x00, 0x03, 0x07, 0x01, 0x01
        /*0010*/ 	.byte	0x02, 0x03, 0x01, 0x00, 0x02, 0x06, 0x01, 0x00, 0x04, 0x0b, 0x08, 0x00, 0x00, 0x00, 0x00, 0x00
        /*0020*/ 	.byte	0x00, 0x00, 0x00, 0x00


//--------------------- .nv.info._ZN7cutlass13device_kernelINS_4gemm6kernel13GemmUniversalIN4cute5tupleIJiiiiEEENS1_10collective13CollectiveMmaINS1_34MainloopSm90TmaGmmaWarpSpecializedILi14ENS5_IJNS4_1CILi1EEESB_SB_EEENS1_35KernelTmaWarpSpecializedCooperativeEEENS5_IJNSA_ILi128EEESF_NSA_ILi32EEEEEENS_6half_tENS5_IJlSB_lEEESI_NS5_IJSB_llEEENS4_8TiledMMAINS4_8MMA_AtomIJNS4_4SM904GMMA26MMA_64x128x16_F32F16F16_SSILNSO_5MajorE0ELSQ_1ELNSO_7ScaleInE1ELSR_1EEEEEENS4_6LayoutINS5_IJNSA_ILi2EEESB_SB_EEENS5_IJSB_NSA_ILi0EEESX_EEEEENS5_IJNS4_10UnderscoreES10_S10_EEEEENS4_13SM90_TMA_LOADENS4_14ComposedLayoutINS4_7SwizzleILi2ELi4ELi3EEENS4_18smem_ptr_flag_bitsILi16EEENSU_INS5_IJNSA_ILi8EEESG_EEENS5_IJSG_SB_EEEEEEEvNS4_8identityES13_NS14_INS15_ILi3ELi4ELi3EEES18_NSU_INS5_IJNSA_ILi64EEES19_EEENS5_IJSB_S1G_EEEEEEEvS1E_EENS_8epilogue10collective6detail29Sm90TmaWarpSpecializedAdapterINS1N_15DefaultEpilogueISI_SJ_SJ_NS1M_6thread17LinearCombinationISI_Li1EffLNS1R_9ScaleType4KindE0ELNS_15FloatRoundStyleE2ESI_EENS1_15EpilogueDefaultEEEEEvvEEEEvNT_6ParamsE --------------------------
	.section	.nv.info._ZN7cutlass13device_kernelINS_4gemm6kernel13GemmUniversalIN4cute5tupleIJiiiiEEENS1_10collective13CollectiveMmaINS1_34MainloopSm90TmaGmmaWarpSpecializedILi14ENS5_IJNS4_1CILi1EEESB_SB_EEENS1_35KernelTmaWarpSpecializedCooperativeEEENS5_IJNSA_ILi128EEESF_NSA_ILi32EEEEEENS_6half_tENS5_IJlSB_lEEESI_NS5_IJSB_llEEENS4_8TiledMMAINS4_8MMA_AtomIJNS4_4SM904GMMA26MMA_64x128x16_F32F16F16_SSILNSO_5MajorE0ELSQ_1ELNSO_7ScaleInE1ELSR_1EEEEEENS4_6LayoutINS5_IJNSA_ILi2EEESB_SB_EEENS5_IJSB_NSA_ILi0EEESX_EEEEENS5_IJNS4_10UnderscoreES10_S10_EEEEENS4_13SM90_TMA_LOADENS4_14ComposedLayoutINS4_7SwizzleILi2ELi4ELi3EEENS4_18smem_ptr_flag_bitsILi16EEENSU_INS5_IJNSA_ILi8EEESG_EEENS5_IJSG_SB_EEEEEEEvNS4_8identityES13_NS14_INS15_ILi3ELi4ELi3EEES18_NSU_INS5_IJNSA_ILi64EEES19_EEENS5_IJSB_S1G_EEEEEEEvS1E_EENS_8epilogue10collective6detail29Sm90TmaWarpSpecializedAdapterINS1N_15DefaultEpilogueISI_SJ_SJ_NS1M_6thread17LinearCombinationISI_Li1EffLNS1R_9ScaleType4KindE0ELNS_15FloatRoundStyleE2ESI_EENS1_15EpilogueDefaultEEEEEvvEEEEvNT_6ParamsE,"",@"SHT_CUDA_INFO"
	.sectionflags	@""
	.align	4


	//----- nvinfo : EIATTR_CUDA_API_VERSION
	.align		4
        /*0000*/ 	.byte	0x04, 0x37
        /*0002*/ 	.short	(.L_21 - .L_20)
.L_20:
        /*0004*/ 	.word	0x00000082


	//----- nvinfo : EIATTR_KPARAM_INFO
	.align		4
.L_21:
        /*0008*/ 	.byte	0x04, 0x17
        /*000a*/ 	.short	(.L_23 - .L_22)
.L_22:
        /*000c*/ 	.word	0x00000000
        /*0010*/ 	.short	0x0000
        /*0012*/ 	.short	0x0070
        /*0014*/ 	.byte	0x00, 0xf0, 0x01, 0x10


	//----- nvinfo : EIATTR_SPARSE_MMA_MASK
	.align		4
.L_23:
        /*0018*/ 	.byte	0x03, 0x50
        /*001a*/ 	.short	0x0000


	//----- nvinfo : EIATTR_MAXREG_COUNT
	.align		4
        /*001c*/ 	.byte	0x03, 0x1b
        /*001e*/ 	.short	0x00a8


	//----- nvinfo : EIATTR_NUM_BARRIERS
	.align		4
        /*0020*/ 	.byte	0x02, 0x4c
        /*0022*/ 	.byte	0x01
	.zero		1


	//----- nvinfo : EIATTR_EXTERNS
	.align		4
        /*0024*/ 	.byte	0x04, 0x0f
        /*0026*/ 	.short	(.L_25 - .L_24)


	//   ....[0]....
	.align		4
.L_24:
        /*0028*/ 	.word	index@(__assertfail)


	//----- nvinfo : EIATTR_MERCURY_ISA_VERSION
	.align		4
.L_25:
        /*002c*/ 	.byte	0x03, 0x5f
        /*002e*/ 	.short	0x0101


	//----- nvinfo : EIATTR_INT_WARP_WIDE_INSTR_OFFSETS
	.align		4
        /*0030*/ 	.byte	0x04, 0x31
        /*0032*/ 	.short	(.L_27 - .L_26)


	//   ....[0]....
.L_26:
        /*0034*/ 	.word	0x00000520


	//   ....[1]....
        /*0038*/ 	.word	0x00000550


	//   ....[2]....
        /*003c*/ 	.word	0x00000630


	//----- nvinfo : EIATTR_COOP_GROUP_MASK_REGIDS
	.align		4
.L_27:
        /*0040*/ 	.byte	0x04, 0x29
        /*0042*/ 	.short	(.L_29 - .L_28)


	//   ....[0]....
.L_28:
        /*0044*/ 	.word	0xffffffff


	//   ....[1]....
        /*0048*/ 	.word	0xffffffff


	//   ....[2]....
        /*004c*/ 	.word	0xffffffff


	//   ....[3]....
        /*0050*/ 	.word	0xffffffff


	//   ....[4]....
        /*0054*/ 	.word	0xffffffff


	//----- nvinfo : EIATTR_COOP_GROUP_INSTR_OFFSETS
	.align		4
.L_29:
        /*0058*/ 	.byte	0x04, 0x28
        /*005a*/ 	.short	(.L_31 - .L_30)


	//   ....[0]....
.L_30:
        /*005c*/ 	.word	0x00000060


	//   ....[1]....
        /*0060*/ 	.word	0x00000070


	//   ....[2]....
        /*0064*/ 	.word	0x00000130


	//   ....[3]....
        /*0068*/ 	.word	0x00000430


	//   ....[4]....
        /*006c*/ 	.word	0x000010e0


	//----- nvinfo : EIATTR_REG_RECONFIG
	.align		4
.L_31:
        /*0070*/ 	.byte	0x01, 0x54
	.zero		2


	//----- nvinfo : EIATTR_SYSCALL_OFFSETS
	.align		4
        /*0074*/ 	.byte	0x04, 0x46
        /*0076*/ 	.short	(.L_33 - .L_32)


	//   ....[0]....
.L_32:
        /*0078*/ 	.word	0x000012a0


	//----- nvinfo : EIATTR_MBARRIER_INSTR_OFFSETS
	.align		4
.L_33:
        /*007c*/ 	.byte	0x04, 0x39
        /*007e*/ 	.short	(.L_35 - .L_34)


	//   ....[0]....
.L_34:
        /*0080*/ 	.word	0x00000250
        /*0084*/ 	.word	0x000000ff
        /*0088*/ 	.word	0x00000000
        /*008c*/ 	.short	0x0100
        /*008e*/ 	.byte	0x08
	.zero		1


	//   ....[1]....
        /*0090*/ 	.word	0x00000260
        /*0094*/ 	.word	0x000000ff
        /*0098*/ 	.word	0x00000070
        /*009c*/ 	.short	0x0100
        /*009e*/ 	.byte	0x08
	.zero		1


	//   ....[2]....
        /*00a0*/ 	.word	0x00000270
        /*00a4*/ 	.word	0x000000ff
        /*00a8*/ 	.word	0x00000008
        /*00ac*/ 	.short	0x0100
        /*00ae*/ 	.byte	0x08
	.zero		1


	//   ....[3]....
        /*00b0*/ 	.word	0x00000280
        /*00b4*/ 	.word	0x000000ff
        /*00b8*/ 	.word	0x00000078
        /*00bc*/ 	.short	0x0100
        /*00be*/ 	.byte	0x08
	.zero		1


	//   ....[4]....
        /*00c0*/ 	.word	0x00000290
        /*00c4*/ 	.word	0x000000ff
        /*00c8*/ 	.word	0x00000010
        /*00cc*/ 	.short	0x0100
        /*00ce*/ 	.byte	0x08
	.zero		1


	//   ....[5]....
        /*00d0*/ 	.word	0x000002a0
        /*00d4*/ 	.word	0x000000ff
        /*00d8*/ 	.word	0x00000080
        /*00dc*/ 	.short	0x0100
        /*00de*/ 	.byte	0x08
	.zero		1


	//   ....[6]....
        /*00e0*/ 	.word	0x000002b0
        /*00e4*/ 	.word	0x000000ff
        /*00e8*/ 	.word	0x00000018
        /*00ec*/ 	.short	0x0100
        /*00ee*/ 	.byte	0x08
	.zero		1


	//   ....[7]....
        /*00f0*/ 	.word	0x000002c0
        /*00f4*/ 	.word	0x000000ff
        /*00f8*/ 	.word	0x00000088
        /*00fc*/ 	.short	0x0100
        /*00fe*/ 	.byte	0x08
	.zero		1


	//   ....[8]....
        /*0100*/ 	.word	0x000002d0
        /*0104*/ 	.word	0x000000ff
        /*0108*/ 	.word	0x00000020
        /*010c*/ 	.short	0x0100
        /*010e*/ 	.byte	0x08
	.zero		1


	//   ....[9]....
        /*0110*/ 	.word	0x000002e0
        /*0114*/ 	.word	0x000000ff
        /*0118*/ 	.word	0x00000090
        /*011c*/ 	.short	0x0100
        /*011e*/ 	.byte	0x08
	.zero		1


	//   ....[10]....
        /*0120*/ 	.word	0x000002f0
        /*0124*/ 	.word	0x000000ff
        /*0128*/ 	.word	0x00000028
        /*012c*/ 	.short	0x0100
        /*012e*/ 	.byte	0x08
	.zero		1


	//   ....[11]....
        /*0130*/ 	.word	0x00000300
        /*0134*/ 	.word	0x000000ff
        /*0138*/ 	.word	0x00000098
        /*013c*/ 	.short	0x0100
        /*013e*/ 	.byte	0x08
	.zero		1


	//   ....[12]....
        /*0140*/ 	.word	0x00000310
        /*0144*/ 	.word	0x000000ff
        /*0148*/ 	.word	0x00000030
        /*014c*/ 	.short	0x0100
        /*014e*/ 	.byte	0x08
	.zero		1


	//   ....[13]....
        /*0150*/ 	.word	0x00000320
        /*0154*/ 	.word	0x000000ff
        /*0158*/ 	.word	0x000000a0
        /*015c*/ 	.short	0x0100
        /*015e*/ 	.byte	0x08
	.zero		1


	//   ....[14]....
        /*0160*/ 	.word	0x00000330
        /*0164*/ 	.word	0x000000ff
        /*0168*/ 	.word	0x00000038
        /*016c*/ 	.short	0x0100
        /*016e*/ 	.byte	0x08
	.zero		1


	//   ....[15]....
        /*0170*/ 	.word	0x00000340
        /*0174*/ 	.word	0x000000ff
        /*0178*/ 	.word	0x000000a8
        /*017c*/ 	.short	0x0100
        /*017e*/ 	.byte	0x08
	.zero		1


	//   ....[16]....
        /*0180*/ 	.word	0x00000350
        /*0184*/ 	.word	0x000000ff
        /*0188*/ 	.word	0x00000040
        /*018c*/ 	.short	0x0100
        /*018e*/ 	.byte	0x08
	.zero		1


	//   ....[17]....
        /*0190*/ 	.word	0x00000360
        /*0194*/ 	.word	0x000000ff
        /*0198*/ 	.word	0x000000b0
        /*019c*/ 	.short	0x0100
        /*019e*/ 	.byte	0x08
	.zero		1


	//   ....[18]....
        /*01a0*/ 	.word	0x00000370
        /*01a4*/ 	.word	0x000000ff
        /*01a8*/ 	.word	0x00000048
        /*01ac*/ 	.short	0x0100
        /*01ae*/ 	.byte	0x08
	.zero		1


	//   ....[19]....
        /*01b0*/ 	.word	0x00000380
        /*01b4*/ 	.word	0x000000ff
        /*01b8*/ 	.word	0x000000b8
        /*01bc*/ 	.short	0x0100
        /*01be*/ 	.byte	0x08
	.zero		1


	//   ....[20]....
        /*01c0*/ 	.word	0x00000390
        /*01c4*/ 	.word	0x000000ff
        /*01c8*/ 	.word	0x00000050
        /*01cc*/ 	.short	0x0100
        /*01ce*/ 	.byte	0x08
	.zero		1


	//   ....[21]....
        /*01d0*/ 	.word	0x000003a0
        /*01d4*/ 	.word	0x000000ff
        /*01d8*/ 	.word	0x000000c0
        /*01dc*/ 	.short	0x0100
        /*01de*/ 	.byte	0x08
	.zero		1


	//   ....[22]....
        /*01e0*/ 	.word	0x000003b0
        /*01e4*/ 	.word	0x000000ff
        /*01e8*/ 	.word	0x00000058
        /*01ec*/ 	.short	0x0100
        /*01ee*/ 	.byte	0x08
	.zero		1


	//   ....[23]....
        /*01f0*/ 	.word	0x000003c0
        /*01f4*/ 	.word	0x000000ff
        /*01f8*/ 	.word	0x000000c8
        /*01fc*/ 	.short	0x0100
        /*01fe*/ 	.byte	0x08
	.zero		1


	//   ....[24]....
        /*0200*/ 	.word	0x000003d0
        /*0204*/ 	.word	0x000000ff
        /*0208*/ 	.word	0x00000060
        /*020c*/ 	.short	0x0100
        /*020e*/ 	.byte	0x08
	.zero		1


	//   ....[25]....
        /*0210*/ 	.word	0x000003e0
        /*0214*/ 	.word	0x000000ff
        /*0218*/ 	.word	0x000000d0
        /*021c*/ 	.short	0x0100
        /*021e*/ 	.byte	0x08
	.zero		1


	//   ....[26]....
        /*0220*/ 	.word	0x000003f0
        /*0224*/ 	.word	0x000000ff
        /*0228*/ 	.word	0x00000068
        /*022c*/ 	.short	0x0100
        /*022e*/ 	.byte	0x08
	.zero		1


	//   ....[27]....
        /*0230*/ 	.word	0x00000400
        /*0234*/ 	.word	0x000000ff
        /*0238*/ 	.word	0x000000d8
        /*023c*/ 	.short	0x0100
        /*023e*/ 	.byte	0x08
	.zero		1


	//   ....[28]....
        /*0240*/ 	.word	0x000006a0
        /*0244*/ 	.word	0x000000ff
        /*0248*/ 	.word	0x000000f0
        /*024c*/ 	.short	0x0100
        /*024e*/ 	.byte	0x06
	.zero		1


	//   ....[29]....
        /*0250*/ 	.word	0x00000700
        /*0254*/ 	.word	0x000000ff
        /*0258*/ 	.word	0x000000f8
        /*025c*/ 	.short	0x0100
        /*025e*/ 	.byte	0x06
	.zero		1


	//   ....[30]....
        /*0260*/ 	.word	0x00001320
        /*0264*/ 	.word	0x00000003
        /*0268*/ 	.word	0x00000000
        /*026c*/ 	.short	0x010a
        /*026e*/ 	.byte	0x3f
	.zero		1


	//   ....[31]....
        /*0270*/ 	.word	0x00001360
        /*0274*/ 	.word	0x00000003
        /*0278*/ 	.word	0x00000000
        /*027c*/ 	.short	0x010a
        /*027e*/ 	.byte	0x3f
	.zero		1


	//   ....[32]....
        /*0280*/ 	.word	0x00001600
        /*0284*/ 	.word	0x000000ff
        /*0288*/ 	.word	0x00000000
        /*028c*/ 	.short	0x010a
        /*028e*/ 	.byte	0x04
	.zero		1


	//   ....[33]....
        /*0290*/ 	.word	0x00001640
        /*0294*/ 	.word	0x000000ff
        /*0298*/ 	.word	0x00000000
        /*029c*/ 	.short	0x010a
        /*029e*/ 	.byte	0x04
	.zero		1


	//   ....[34]....
        /*02a0*/ 	.word	0x000017a0
        /*02a4*/ 	.word	0x000000ff
        /*02a8*/ 	.word	0x00000000
        /*02ac*/ 	.short	0x0101
        /*02ae*/ 	.byte	0x04
	.zero		1


	//   ....[35]....
        /*02b0*/ 	.word	0x000019b0
        /*02b4*/ 	.word	0x000000ff
        /*02b8*/ 	.word	0x00000000
        /*02bc*/ 	.short	0x0101
        /*02be*/ 	.byte	0x06
	.zero		1


	//   ....[36]....
        /*02c0*/ 	.word	0x00006d70
        /*02c4*/ 	.word	0x0000000e
        /*02c8*/ 	.word	0x00000070
        /*02cc*/ 	.short	0x010a
        /*02ce*/ 	.byte	0x3f
	.zero		1


	//   ....[37]....
        /*02d0*/ 	.word	0x00007140
        /*02d4*/ 	.word	0x00000006
        /*02d8*/ 	.word	0x000000f8
        /*02dc*/ 	.short	0x0101
        /*02de*/ 	.byte	0x3f
	.zero		1


	//   ....[38]....
        /*02e0*/ 	.word	0x00007870
        /*02e4*/ 	.word	0x00000007
        /*02e8*/ 	.word	0x00000000
        /*02ec*/ 	.short	0x010a
        /*02ee*/ 	.byte	0x3f
	.zero		1


	//   ....[39]....
        /*02f0*/ 	.word	0x000078f0
        /*02f4*/ 	.word	0x00000009
        /*02f8*/ 	.word	0x00000000
        /*02fc*/ 	.short	0x010a
        /*02fe*/ 	.byte	0x3f
	.zero		1


	//   ....[40]....
        /*0300*/ 	.word	0x00007980
        /*0304*/ 	.word	0x00000006
        /*0308*/ 	.word	0x00000000
        /*030c*/ 	.short	0x010a
        /*030e*/ 	.byte	0x3f
	.zero		1


	//   ....[41]....
        /*0310*/ 	.word	0x00007a10
        /*0314*/ 	.word	0x00000009
        /*0318*/ 	.word	0x00000000
        /*031c*/ 	.short	0x010a
        /*031e*/ 	.byte	0x3f
	.zero		1


	//   ....[42]....
        /*0320*/ 	.word	0x00007aa0
        /*0324*/ 	.word	0x00000006
        /*0328*/ 	.word	0x00000000
        /*032c*/ 	.short	0x010a
        /*032e*/ 	.byte	0x3f
	.zero		1


	//   ....[43]....
        /*0330*/ 	.word	0x00007b30
        /*0334*/ 	.word	0x00000009
        /*0338*/ 	.word	0x00000000
        /*033c*/ 	.short	0x010a
        /*033e*/ 	.byte	0x3f
	.zero		1


	//   ....[44]....
        /*0340*/ 	.word	0x00007bc0
        /*0344*/ 	.word	0x00000006
        /*0348*/ 	.word	0x00000000
        /*034c*/ 	.short	0x010a
        /*034e*/ 	.byte	0x3f
	.zero		1


	//   ....[45]....
        /*0350*/ 	.word	0x00007c50
        /*0354*/ 	.word	0x00000009
        /*0358*/ 	.word	0x00000000
        /*035c*/ 	.short	0x010a
        /*035e*/ 	.byte	0x3f
	.zero		1


	//   ....[46]....
        /*0360*/ 	.word	0x00007ce0
        /*0364*/ 	.word	0x00000006
        /*0368*/ 	.word	0x00000000
        /*036c*/ 	.short	0x010a
        /*036e*/ 	.byte	0x3f
	.zero		1


	//   ....[47]....
        /*0370*/ 	.word	0x00007d70
        /*0374*/ 	.word	0x00000009
        /*0378*/ 	.word	0x00000000
        /*037c*/ 	.short	0x010a
        /*037e*/ 	.byte	0x3f
	.zero		1


	//   ....[48]....
        /*0380*/ 	.word	0x00007e00
        /*0384*/ 	.word	0x00000006
        /*0388*/ 	.word	0x00000000
        /*038c*/ 	.short	0x010a
        /*038e*/ 	.byte	0x3f
	.zero		1


	//   ....[49]....
        /*0390*/ 	.word	0x00007e90
        /*0394*/ 	.word	0x00000009
        /*0398*/ 	.word	0x00000000
        /*039c*/ 	.short	0x010a
        /*039e*/ 	.byte	0x3f
	.zero		1


	//   ....[50]....
        /*03a0*/ 	.word	0x00007f20
        /*03a4*/ 	.word	0x00000006
        /*03a8*/ 	.word	0x00000000
        /*03ac*/ 	.short	0x010a
        /*03ae*/ 	.byte	0x3f
	.zero		1


	//   ....[51]....
        /*03b0*/ 	.word	0x00007fb0
        /*03b4*/ 	.word	0x00000003
        /*03b8*/ 	.word	0x00000000
        /*03bc*/ 	.short	0x010a
        /*03be*/ 	.byte	0x3f
	.zero		1


	//   ....[52]....
        /*03c0*/ 	.word	0x00008010
        /*03c4*/ 	.word	0x00000003
        /*03c8*/ 	.word	0x00000000
        /*03cc*/ 	.short	0x010a
        /*03ce*/ 	.byte	0x3f
	.zero		1


	//   ....[53]....
        /*03d0*/ 	.word	0x00008070
        /*03d4*/ 	.word	0x00000004
        /*03d8*/ 	.word	0x00000000
        /*03dc*/ 	.short	0x010a
        /*03de*/ 	.byte	0x3f
	.zero		1


	//   ....[54]....
        /*03e0*/ 	.word	0x00008140
        /*03e4*/ 	.word	0x0000000e
        /*03e8*/ 	.word	0x00000070
        /*03ec*/ 	.short	0x010a
        /*03ee*/ 	.byte	0x3f
	.zero		1


	//   ....[55]....
        /*03f0*/ 	.word	0x00008210
        /*03f4*/ 	.word	0x00000007
        /*03f8*/ 	.word	0x00000000
        /*03fc*/ 	.short	0x010a
        /*03fe*/ 	.byte	0x3f
	.zero		1


	//   ....[56]....
        /*0400*/ 	.word	0x00008260
        /*0404*/ 	.word	0x00000009
        /*0408*/ 	.word	0x00000000
        /*040c*/ 	.short	0x010a
        /*040e*/ 	.byte	0x3f
	.zero		1


	//   ....[57]....
        /*0410*/ 	.word	0x000082b0
        /*0414*/ 	.word	0x00000006
        /*0418*/ 	.word	0x00000000
        /*041c*/ 	.short	0x010a
        /*041e*/ 	.byte	0x3f
	.zero		1


	//   ....[58]....
        /*0420*/ 	.word	0x00008300
        /*0424*/ 	.word	0x00000009
        /*0428*/ 	.word	0x00000000
        /*042c*/ 	.short	0x010a
        /*042e*/ 	.byte	0x3f
	.zero		1


	//   ....[59]....
        /*0430*/ 	.word	0x00008350
        /*0434*/ 	.word	0x00000006
        /*0438*/ 	.word	0x00000000
        /*043c*/ 	.short	0x010a
        /*043e*/ 	.byte	0x3f
	.zero		1


	//   ....[60]....
        /*0440*/ 	.word	0x000083a0
        /*0444*/ 	.word	0x00000009
        /*0448*/ 	.word	0x00000000
        /*044c*/ 	.short	0x010a
        /*044e*/ 	.byte	0x3f
	.zero		1


	//   ....[61]....
        /*0450*/ 	.word	0x000083f0
        /*0454*/ 	.word	0x00000006
        /*0458*/ 	.word	0x00000000
        /*045c*/ 	.short	0x010a
        /*045e*/ 	.byte	0x3f
	.zero		1


	//   ....[62]....
        /*0460*/ 	.word	0x00008440
        /*0464*/ 	.word	0x00000009
        /*0468*/ 	.word	0x00000000
        /*046c*/ 	.short	0x010a
        /*046e*/ 	.byte	0x3f
	.zero		1


	//   ....[63]....
        /*0470*/ 	.word	0x00008490
        /*0474*/ 	.word	0x00000006
        /*0478*/ 	.word	0x00000000
        /*047c*/ 	.short	0x010a
        /*047e*/ 	.byte	0x3f
	.zero		1


	//   ....[64]....
        /*0480*/ 	.word	0x000084e0
        /*0484*/ 	.word	0x00000009
        /*0488*/ 	.word	0x00000000
        /*048c*/ 	.short	0x010a
        /*048e*/ 	.byte	0x3f
	.zero		1


	//   ....[65]....
        /*0490*/ 	.word	0x00008530
        /*0494*/ 	.word	0x00000006
        /*0498*/ 	.word	0x00000000
        /*049c*/ 	.short	0x010a
        /*049e*/ 	.byte	0x3f
	.zero		1


	//   ....[66]....
        /*04a0*/ 	.word	0x00008580
        /*04a4*/ 	.word	0x00000009
        /*04a8*/ 	.word	0x00000000
        /*04ac*/ 	.short	0x010a
        /*04ae*/ 	.byte	0x3f
	.zero		1


	//   ....[67]....
        /*04b0*/ 	.word	0x000085d0
        /*04b4*/ 	.word	0x00000006
        /*04b8*/ 	.word	0x00000000
        /*04bc*/ 	.short	0x010a
        /*04be*/ 	.byte	0x3f
	.zero		1


	//----- nvinfo : EIATTR_NUM_MBARRIERS
	.align		4
.L_35:
        /*04c0*/ 	.byte	0x03, 0x38
        /*04c2*/ 	.short	0x001e


	//----- nvinfo : EIATTR_EXIT_INSTR_OFFSETS
	.align		4
        /*04c4*/ 	.byte	0x04, 0x1c
        /*04c6*/ 	.short	(.L_37 - .L_36)


	//   ....[0]....
.L_36:
        /*04c8*/ 	.word	0x00000750


	//   ....[1]....
        /*04cc*/ 	.word	0x00001010


	//   ....[2]....
        /*04d0*/ 	.word	0x000063c0


	//   ....[3]....
        /*04d4*/ 	.word	0x000069f0


	//   ....[4]....
        /*04d8*/ 	.word	0x00008000


	//----- nvinfo : EIATTR_MAX_THREADS
	.align		4
.L_37:
        /*04dc*/ 	.byte	0x04, 0x05
        /*04de*/ 	.short	(.L_39 - .L_38)
.L_38:
        /*04e0*/ 	.word	0x00000180
        /*04e4*/ 	.word	0x00000001
        /*04e8*/ 	.word	0x00000001


	//----- nvinfo : EIATTR_CRS_STACK_SIZE
	.align		4
.L_39:
        /*04ec*/ 	.byte	0x04, 0x1e
        /*04ee*/ 	.short	(.L_41 - .L_40)
.L_40:
        /*04f0*/ 	.word	0x00000000


	//----- nvinfo : EIATTR_CBANK_PARAM_SIZE
	.align		4
.L_41:
        /*04f4*/ 	.byte	0x03, 0x19
        /*04f6*/ 	.short	0x0470


	//----- nvinfo : EIATTR_PARAM_CBANK
	.align		4
        /*04f8*/ 	.byte	0x04, 0x0a
        /*04fa*/ 	.short	(.L_43 - .L_42)
	.align		4
.L_42:
        /*04fc*/ 	.word	index@(.nv.constant0._ZN7cutlass13device_kernelINS_4gemm6kernel13GemmUniversalIN4cute5tupleIJiiiiEEENS1_10collective13CollectiveMmaINS1_34MainloopSm90TmaGmmaWarpSpecializedILi14ENS5_IJNS4_1CILi1EEESB_SB_EEENS1_35KernelTmaWarpSpecializedCooperativeEEENS5_IJNSA_ILi128EEESF_NSA_ILi32EEEEEENS_6half_tENS5_IJlSB_lEEESI_NS5_IJSB_llEEENS4_8TiledMMAINS4_8MMA_AtomIJNS4_4SM904GMMA26MMA_64x128x16_F32F16F16_SSILNSO_5MajorE0ELSQ_1ELNSO_7ScaleInE1ELSR_1EEEEEENS4_6LayoutINS5_IJNSA_ILi2EEESB_SB_EEENS5_IJSB_NSA_ILi0EEESX_EEEEENS5_IJNS4_10UnderscoreES10_S10_EEEEENS4_13SM90_TMA_LOADENS4_14ComposedLayoutINS4_7SwizzleILi2ELi4ELi3EEENS4_18smem_ptr_flag_bitsILi16EEENSU_INS5_IJNSA_ILi8EEESG_EEENS5_IJSG_SB_EEEEEEEvNS4_8identityES13_NS14_INS15_ILi3ELi4ELi3EEES18_NSU_INS5_IJNSA_ILi64EEES19_EEENS5_IJSB_S1G_EEEEEEEvS1E_EENS_8epilogue10collective6detail29Sm90TmaWarpSpecializedAdapterINS1N_15DefaultEpilogueISI_SJ_SJ_NS1M_6thread17LinearCombinationISI_Li1EffLNS1R_9ScaleType4KindE0ELNS_15FloatRoundStyleE2ESI_EENS1_15EpilogueDefaultEEEEEvvEEEEvNT_6ParamsE)
        /*0500*/ 	.short	0x0210
        /*0502*/ 	.short	0x0470


	//----- nvinfo : EIATTR_SW_WAR
	.align		4
.L_43:
        /*0504*/ 	.byte	0x04, 0x36
        /*0506*/ 	.short	(.L_45 - .L_44)
.L_44:
        /*0508*/ 	.word	0x00000008
.L_45:


//--------------------- .nv.callgraph             --------------------------
	.section	.nv.callgraph,"",@"SHT_CUDA_CALLGRAPH"
	.align	4
	.sectionentsize	8
	.align		4
        /*0000*/ 	.word	0x00000000
	.align		4
        /*0004*/ 	.word	0xffffffff
	.align		4
        /*0008*/ 	.word	index@(_ZN7cutlass13device_kernelINS_4gemm6kernel13GemmUniversalIN4cute5tupleIJiiiiEEENS1_10collective13CollectiveMmaINS1_34MainloopSm90TmaGmmaWarpSpecializedILi14ENS5_IJNS4_1CILi1EEESB_SB_EEENS1_35KernelTmaWarpSpecializedCooperativeEEENS5_IJNSA_ILi128EEESF_NSA_ILi32EEEEEENS_6half_tENS5_IJlSB_lEEESI_NS5_IJSB_llEEENS4_8TiledMMAINS4_8MMA_AtomIJNS4_4SM904GMMA26MMA_64x128x16_F32F16F16_SSILNSO_5MajorE0ELSQ_1ELNSO_7ScaleInE1ELSR_1EEEEEENS4_6LayoutINS5_IJNSA_ILi2EEESB_SB_EEENS5_IJSB_NSA_ILi0EEESX_EEEEENS5_IJNS4_10UnderscoreES10_S10_EEEEENS4_13SM90_TMA_LOADENS4_14ComposedLayoutINS4_7SwizzleILi2ELi4ELi3EEENS4_18smem_ptr_flag_bitsILi16EEENSU_INS5_IJNSA_ILi8EEESG_EEENS5_IJSG_SB_EEEEEEEvNS4_8identityES13_NS14_INS15_ILi3ELi4ELi3EEES18_NSU_INS5_IJNSA_ILi64EEES19_EEENS5_IJSB_S1G_EEEEEEEvS1E_EENS_8epilogue10collective6detail29Sm90TmaWarpSpecializedAdapterINS1N_15DefaultEpilogueISI_SJ_SJ_NS1M_6thread17LinearCombinationISI_Li1EffLNS1R_9ScaleType4KindE0ELNS_15FloatRoundStyleE2ESI_EENS1_15EpilogueDefaultEEEEEvvEEEEvNT_6ParamsE)
	.align		4
        /*000c*/ 	.word	index@(__assertfail)
	.align		4
        /*0010*/ 	.word	0x00000000
	.align		4
        /*0014*/ 	.word	0xfffffffe
	.align		4
        /*0018*/ 	.word	0x00000000
	.align		4
        /*001c*/ 	.word	0xfffffffd
	.align		4
        /*0020*/ 	.word	0x00000000
	.align		4
        /*0024*/ 	.word	0xfffffffc


//--------------------- .nv.constant4             --------------------------
	.section	.nv.constant4,"a",@progbits
	.align	8
	.align		8
.nv.constant4:
        /*0000*/ 	.dword	__assertfail
	.align		8
        /*0008*/ 	.dword	__unnamed_1
	.align		8
        /*0010*/ 	.dword	_ZN39_INTERNAL_8b6b89ad_4_k_cu_308d8359_27964cuda3std3__45__cpo5beginE
	.align		8
        /*0018*/ 	.dword	_ZN39_INTERNAL_8b6b89ad_4_k_cu_308d8359_27964cuda3std3__45__cpo3endE
	.align		8
        /*0020*/ 	.dword	_ZN39_INTERNAL_8b6b89ad_4_k_cu_308d8359_27964cuda3std3__45__cpo6cbeginE
	.align		8
        /*0028*/ 	.dword	_ZN39_INTERNAL_8b6b89ad_4_k_cu_308d8359_27964cuda3std3__45__cpo4cendE
	.align		8
        /*0030*/ 	.dword	_ZN39_INTERNAL_8b6b89ad_4_k_cu_308d8359_27964cuda3std3__441_GLOBAL__N__8b6b89ad_4_k_cu_308d8359_27966ignoreE
	.align		8
        /*0038*/ 	.dword	_ZN39_INTERNAL_8b6b89ad_4_k_cu_308d8359_27964cuda3std3__419piecewise_constructE
	.align		8
        /*0040*/ 	.dword	_ZN39_INTERNAL_8b6b89ad_4_k_cu_308d8359_27964cuda3std3__48in_placeE
	.align		8
        /*0048*/ 	.dword	_ZN39_INTERNAL_8b6b89ad_4_k_cu_308d8359_27964cuda3std6ranges3__45__cpo4swapE
	.align		8
        /*0050*/ 	.dword	_ZN39_INTERNAL_8b6b89ad_4_k_cu_308d8359_27964cuda3std6ranges3__45__cpo9iter_moveE
	.align		8
        /*0058*/ 	.dword	_ZN39_INTERNAL_8b6b89ad_4_k_cu_308d8359_27964cute7productE
	.align		8
        /*0060*/ 	.dword	_ZN39_INTERNAL_8b6b89ad_4_k_cu_308d8359_27964cute1_E
	.align		8
        /*0068*/ 	.dword	$str$22
	.align		8
        /*0070*/ 	.dword	$str$23


//--------------------- .text._ZN7cutlass13device_kernelINS_4gemm6kernel13GemmUniversalIN4cute5tupleIJiiiiEEENS1_10collective13CollectiveMmaINS1_34MainloopSm90TmaGmmaWarpSpecializedILi14ENS5_IJNS4_1CILi1EEESB_SB_EEENS1_35KernelTmaWarpSpecializedCooperativeEEENS5_IJNSA_ILi128EEESF_NSA_ILi32EEEEEENS_6half_tENS5_IJlSB_lEEESI_NS5_IJSB_llEEENS4_8TiledMMAINS4_8MMA_AtomIJNS4_4SM904GMMA26MMA_64x128x16_F32F16F16_SSILNSO_5MajorE0ELSQ_1ELNSO_7ScaleInE1ELSR_1EEEEEENS4_6LayoutINS5_IJNSA_ILi2EEESB_SB_EEENS5_IJSB_NSA_ILi0EEESX_EEEEENS5_IJNS4_10UnderscoreES10_S10_EEEEENS4_13SM90_TMA_LOADENS4_14ComposedLayoutINS4_7SwizzleILi2ELi4ELi3EEENS4_18smem_ptr_flag_bitsILi16EEENSU_INS5_IJNSA_ILi8EEESG_EEENS5_IJSG_SB_EEEEEEEvNS4_8identityES13_NS14_INS15_ILi3ELi4ELi3EEES18_NSU_INS5_IJNSA_ILi64EEES19_EEENS5_IJSB_S1G_EEEEEEEvS1E_EENS_8epilogue10collective6detail29Sm90TmaWarpSpecializedAdapterINS1N_15DefaultEpilogueISI_SJ_SJ_NS1M_6thread17LinearCombinationISI_Li1EffLNS1R_9ScaleType4KindE0ELNS_15FloatRoundStyleE2ESI_EENS1_15EpilogueDefaultEEEEEvvEEEEvNT_6ParamsE --------------------------
	.section	.text._ZN7cutlass13device_kernelINS_4gemm6kernel13GemmUniversalIN4cute5tupleIJiiiiEEENS1_10collective13CollectiveMmaINS1_34MainloopSm90TmaGmmaWarpSpecializedILi14ENS5_IJNS4_1CILi1EEESB_SB_EEENS1_35KernelTmaWarpSpecializedCooperativeEEENS5_IJNSA_ILi128EEESF_NSA_ILi32EEEEEENS_6half_tENS5_IJlSB_lEEESI_NS5_IJSB_llEEENS4_8TiledMMAINS4_8MMA_AtomIJNS4_4SM904GMMA26MMA_64x128x16_F32F16F16_SSILNSO_5MajorE0ELSQ_1ELNSO_7ScaleInE1ELSR_1EEEEEENS4_6LayoutINS5_IJNSA_ILi2EEESB_SB_EEENS5_IJSB_NSA_ILi0EEESX_EEEEENS5_IJNS4_10UnderscoreES10_S10_EEEEENS4_13SM90_TMA_LOADENS4_14ComposedLayoutINS4_7SwizzleILi2ELi4ELi3EEENS4_18smem_ptr_flag_bitsILi16EEENSU_INS5_IJNSA_ILi8EEESG_EEENS5_IJSG_SB_EEEEEEEvNS4_8identityES13_NS14_INS15_ILi3ELi4ELi3EEES18_NSU_INS5_IJNSA_ILi64EEES19_EEENS5_IJSB_S1G_EEEEEEEvS1E_EENS_8epilogue10collective6detail29Sm90TmaWarpSpecializedAdapterINS1N_15DefaultEpilogueISI_SJ_SJ_NS1M_6thread17LinearCombinationISI_Li1EffLNS1R_9ScaleType4KindE0ELNS_15FloatRoundStyleE2ESI_EENS1_15EpilogueDefaultEEEEEvvEEEEvNT_6ParamsE,"ax",@progbits
	.align	128
.text._ZN7cutlass13device_kernelINS_4gemm6kernel13GemmUniversalIN4cute5tupleIJiiiiEEENS1_10collective13CollectiveMmaINS1_34MainloopSm90TmaGmmaWarpSpecializedILi14ENS5_IJNS4_1CILi1EEESB_SB_EEENS1_35KernelTmaWarpSpecializedCooperativeEEENS5_IJNSA_ILi128EEESF_NSA_ILi32EEEEEENS_6half_tENS5_IJlSB_lEEESI_NS5_IJSB_llEEENS4_8TiledMMAINS4_8MMA_AtomIJNS4_4SM904GMMA26MMA_64x128x16_F32F16F16_SSILNSO_5MajorE0ELSQ_1ELNSO_7ScaleInE1ELSR_1EEEEEENS4_6LayoutINS5_IJNSA_ILi2EEESB_SB_EEENS5_IJSB_NSA_ILi0EEESX_EEEEENS5_IJNS4_10UnderscoreES10_S10_EEEEENS4_13SM90_TMA_LOADENS4_14ComposedLayoutINS4_7SwizzleILi2ELi4ELi3EEENS4_18smem_ptr_flag_bitsILi16EEENSU_INS5_IJNSA_ILi8EEESG_EEENS5_IJSG_SB_EEEEEEEvNS4_8identityES13_NS14_INS15_ILi3ELi4ELi3EEES18_NSU_INS5_IJNSA_ILi64EEES19_EEENS5_IJSB_S1G_EEEEEEEvS1E_EENS_8epilogue10collective6detail29Sm90TmaWarpSpecializedAdapterINS1N_15DefaultEpilogueISI_SJ_SJ_NS1M_6thread17LinearCombinationISI_Li1EffLNS1R_9ScaleType4KindE0ELNS_15FloatRoundStyleE2ESI_EENS1_15EpilogueDefaultEEEEEvvEEEEvNT_6ParamsE:
        .type           _ZN7cutlass13device_kernelINS_4gemm6kernel13GemmUniversalIN4cute5tupleIJiiiiEEENS1_10collective13CollectiveMmaINS1_34MainloopSm90TmaGmmaWarpSpecializedILi14ENS5_IJNS4_1CILi1EEESB_SB_EEENS1_35KernelTmaWarpSpecializedCooperativeEEENS5_IJNSA_ILi128EEESF_NSA_ILi32EEEEEENS_6half_tENS5_IJlSB_lEEESI_NS5_IJSB_llEEENS4_8TiledMMAINS4_8MMA_AtomIJNS4_4SM904GMMA26MMA_64x128x16_F32F16F16_SSILNSO_5MajorE0ELSQ_1ELNSO_7ScaleInE1ELSR_1EEEEEENS4_6LayoutINS5_IJNSA_ILi2EEESB_SB_EEENS5_IJSB_NSA_ILi0EEESX_EEEEENS5_IJNS4_10UnderscoreES10_S10_EEEEENS4_13SM90_TMA_LOADENS4_14ComposedLayoutINS4_7SwizzleILi2ELi4ELi3EEENS4_18smem_ptr_flag_bitsILi16EEENSU_INS5_IJNSA_ILi8EEESG_EEENS5_IJSG_SB_EEEEEEEvNS4_8identityES13_NS14_INS15_ILi3ELi4ELi3EEES18_NSU_INS5_IJNSA_ILi64EEES19_EEENS5_IJSB_S1G_EEEEEEEvS1E_EENS_8epilogue10collective6detail29Sm90TmaWarpSpecializedAdapterINS1N_15DefaultEpilogueISI_SJ_SJ_NS1M_6thread17LinearCombinationISI_Li1EffLNS1R_9ScaleType4KindE0ELNS_15FloatRoundStyleE2ESI_EENS1_15EpilogueDefaultEEEEEvvEEEEvNT_6ParamsE,@function
        .size           _ZN7cutlass13device_kernelINS_4gemm6kernel13GemmUniversalIN4cute5tupleIJiiiiEEENS1_10collective13CollectiveMmaINS1_34MainloopSm90TmaGmmaWarpSpecializedILi14ENS5_IJNS4_1CILi1EEESB_SB_EEENS1_35KernelTmaWarpSpecializedCooperativeEEENS5_IJNSA_ILi128EEESF_NSA_ILi32EEEEEENS_6half_tENS5_IJlSB_lEEESI_NS5_IJSB_llEEENS4_8TiledMMAINS4_8MMA_AtomIJNS4_4SM904GMMA26MMA_64x128x16_F32F16F16_SSILNSO_5MajorE0ELSQ_1ELNSO_7ScaleInE1ELSR_1EEEEEENS4_6LayoutINS5_IJNSA_ILi2EEESB_SB_EEENS5_IJSB_NSA_ILi0EEESX_EEEEENS5_IJNS4_10UnderscoreES10_S10_EEEEENS4_13SM90_TMA_LOADENS4_14ComposedLayoutINS4_7SwizzleILi2ELi4ELi3EEENS4_18smem_ptr_flag_bitsILi16EEENSU_INS5_IJNSA_ILi8EEESG_EEENS5_IJSG_SB_EEEEEEEvNS4_8identityES13_NS14_INS15_ILi3ELi4ELi3EEES18_NSU_INS5_IJNSA_ILi64EEES19_EEENS5_IJSB_S1G_EEEEEEEvS1E_EENS_8epilogue10collective6detail29Sm90TmaWarpSpecializedAdapterINS1N_15DefaultEpilogueISI_SJ_SJ_NS1M_6thread17LinearCombinationISI_Li1EffLNS1R_9ScaleType4KindE0ELNS_15FloatRoundStyleE2ESI_EENS1_15EpilogueDefaultEEEEEvvEEEEvNT_6ParamsE,(.L_x_215 - _ZN7cutlass13device_kernelINS_4gemm6kernel13GemmUniversalIN4cute5tupleIJiiiiEEENS1_10collective13CollectiveMmaINS1_34MainloopSm90TmaGmmaWarpSpecializedILi14ENS5_IJNS4_1CILi1EEESB_SB_EEENS1_35KernelTmaWarpSpecializedCooperativeEEENS5_IJNSA_ILi128EEESF_NSA_ILi32EEEEEENS_6half_tENS5_IJlSB_lEEESI_NS5_IJSB_llEEENS4_8TiledMMAINS4_8MMA_AtomIJNS4_4SM904GMMA26MMA_64x128x16_F32F16F16_SSILNSO_5MajorE0ELSQ_1ELNSO_7ScaleInE1ELSR_1EEEEEENS4_6LayoutINS5_IJNSA_ILi2EEESB_SB_EEENS5_IJSB_NSA_ILi0EEESX_EEEEENS5_IJNS4_10UnderscoreES10_S10_EEEEENS4_13SM90_TMA_LOADENS4_14ComposedLayoutINS4_7SwizzleILi2ELi4ELi3EEENS4_18smem_ptr_flag_bitsILi16EEENSU_INS5_IJNSA_ILi8EEESG_EEENS5_IJSG_SB_EEEEEEEvNS4_8identityES13_NS14_INS15_ILi3ELi4ELi3EEES18_NSU_INS5_IJNSA_ILi64EEES19_EEENS5_IJSB_S1G_EEEEEEEvS1E_EENS_8epilogue10collective6detail29Sm90TmaWarpSpecializedAdapterINS1N_15DefaultEpilogueISI_SJ_SJ_NS1M_6thread17LinearCombinationISI_Li1EffLNS1R_9ScaleType4KindE0ELNS_15FloatRoundStyleE2ESI_EENS1_15EpilogueDefaultEEEEEvvEEEEvNT_6ParamsE)
        .other          _ZN7cutlass13device_kernelINS_4gemm6kernel13GemmUniversalIN4cute5tupleIJiiiiEEENS1_10collective13CollectiveMmaINS1_34MainloopSm90TmaGmmaWarpSpecializedILi14ENS5_IJNS4_1CILi1EEESB_SB_EEENS1_35KernelTmaWarpSpecializedCooperativeEEENS5_IJNSA_ILi128EEESF_NSA_ILi32EEEEEENS_6half_tENS5_IJlSB_lEEESI_NS5_IJSB_llEEENS4_8TiledMMAINS4_8MMA_AtomIJNS4_4SM904GMMA26MMA_64x128x16_F32F16F16_SSILNSO_5MajorE0ELSQ_1ELNSO_7ScaleInE1ELSR_1EEEEEENS4_6LayoutINS5_IJNSA_ILi2EEESB_SB_EEENS5_IJSB_NSA_ILi0EEESX_EEEEENS5_IJNS4_10UnderscoreES10_S10_EEEEENS4_13SM90_TMA_LOADENS4_14ComposedLayoutINS4_7SwizzleILi2ELi4ELi3EEENS4_18smem_ptr_flag_bitsILi16EEENSU_INS5_IJNSA_ILi8EEESG_EEENS5_IJSG_SB_EEEEEEEvNS4_8identityES13_NS14_INS15_ILi3ELi4ELi3EEES18_NSU_INS5_IJNSA_ILi64EEES19_EEENS5_IJSB_S1G_EEEEEEEvS1E_EENS_8epilogue10collective6detail29Sm90TmaWarpSpecializedAdapterINS1N_15DefaultEpilogueISI_SJ_SJ_NS1M_6thread17LinearCombinationISI_Li1EffLNS1R_9ScaleType4KindE0ELNS_15FloatRoundStyleE2ESI_EENS1_15EpilogueDefaultEEEEEvvEEEEvNT_6ParamsE,@"STO_CUDA_ENTRY STV_DEFAULT"
_ZN7cutlass13device_kernelINS_4gemm6kernel13GemmUniversalIN4cute5tupleIJiiiiEEENS1_10collective13CollectiveMmaINS1_34MainloopSm90TmaGmmaWarpSpecializedILi14ENS5_IJNS4_1CILi1EEESB_SB_EEENS1_35KernelTmaWarpSpecializedCooperativeEEENS5_IJNSA_ILi128EEESF_NSA_ILi32EEEEEENS_6half_tENS5_IJlSB_lEEESI_NS5_IJSB_llEEENS4_8TiledMMAINS4_8MMA_AtomIJNS4_4SM904GMMA26MMA_64x128x16_F32F16F16_SSILNSO_5MajorE0ELSQ_1ELNSO_7ScaleInE1ELSR_1EEEEEENS4_6LayoutINS5_IJNSA_ILi2EEESB_SB_EEENS5_IJSB_NSA_ILi0EEESX_EEEEENS5_IJNS4_10UnderscoreES10_S10_EEEEENS4_13SM90_TMA_LOADENS4_14ComposedLayoutINS4_7SwizzleILi2ELi4ELi3EEENS4_18smem_ptr_flag_bitsILi16EEENSU_INS5_IJNSA_ILi8EEESG_EEENS5_IJSG_SB_EEEEEEEvNS4_8identityES13_NS14_INS15_ILi3ELi4ELi3EEES18_NSU_INS5_IJNSA_ILi64EEES19_EEENS5_IJSB_S1G_EEEEEEEvS1E_EENS_8epilogue10collective6detail29Sm90TmaWarpSpecializedAdapterINS1N_15DefaultEpilogueISI_SJ_SJ_NS1M_6thread17LinearCombinationISI_Li1EffLNS1R_9ScaleType4KindE0ELNS_15FloatRoundStyleE2ESI_EENS1_15EpilogueDefaultEEEEEvvEEEEvNT_6ParamsE:
[----:B------:R-:W0:Y:S01]  /*0000*/  LDC R1, c[0x0][0x28] ;  /* 0x00000a00ff017b82 */ /* 0x000e220000000800 */
[----:B------:R-:W1:Y:S01]  /*0010*/  S2R R18, SR_TID.X ;  /* 0x0000000000127919 */ /* 0x000e620000002100 */
[----:B------:R-:W-:Y:S01]  /*0020*/  ELECT P0, URZ, PT ;  /* 0x00000000003f782f */ /* 0x000fe20003800000 */
[----:B------:R-:W-:Y:S01]  /*0030*/  BSSY B0, `(.L_x_0) ;  /* 0x000000f000007945 */ /* 0x000fe20003800000 */
[--C-:B-1----:R-:W-:Y:S02]  /*0040*/  SHF.R.U32.HI R0, RZ, 0x5, R18.reuse ;  /* 0x00000005ff007819 */ /* 0x102fe40000011612 */
[----:B------:R-:W-:-:S03]  /*0050*/  SHF.R.U32.HI R22, RZ, 0x7, R18 ;  /* 0x00000007ff167819 */ /* 0x000fc60000011612 */
[----:B------:R-:W1:Y:S04]  /*0060*/  SHFL.IDX PT, R5, R0, RZ, 0x1f ;  /* 0x00001fff00057589 */ /* 0x000e6800000e0000 */
[----:B------:R2:W3:Y:S01]  /*0070*/  SHFL.IDX PT, R8, R22, RZ, 0x1f ;  /* 0x00001fff16087589 */ /* 0x0004e200000e0000 */
[----:B-1----:R-:W-:-:S13]  /*0080*/  ISETP.NE.OR P0, PT, R5, RZ, !P0 ;  /* 0x000000ff0500720c */ /* 0x002fda0004705670 */
[----:B0-23--:R-:W-:Y:S05]  /*0090*/  @P0 BRA `(.L_x_1) ;  /* 0x0000000000200947 */ /* 0x00dfea0003800000 */
[----:B------:R-:W-:Y:S02]  /*00a0*/  ULDC.64 UR4, c[0x0][0x198] ;  /* 0x0000660000047ab9 */ /* 0x000fe40000000a00 */
[----:B------:R-:W-:Y:S02]  /*00b0*/  UIADD3 UR6, UP0, UR4, 0xf0, URZ ;  /* 0x000000f004067890 */ /* 0x000fe4000ff1e03f */
[----:B------:R-:W-:Y:S02]  /*00c0*/  UIADD3 UR4, UP1, UR4, 0x1f0, URZ ;  /* 0x000001f004047890 */ /* 0x000fe4000ff3e03f */
[----:B------:R-:W-:Y:S02]  /*00d0*/  UIADD3.X UR7, URZ, UR5, URZ, UP0, !UPT ;  /* 0x000000053f077290 */ /* 0x000fe400087fe43f */
[----:B------:R-:W-:-:S07]  /*00e0*/  UIADD3.X UR5, URZ, UR5, URZ, UP1, !UPT ;  /* 0x000000053f057290 */ /* 0x000fce0008ffe43f */
[----:B------:R0:W-:Y:S02]  /*00f0*/  UTMACCTL.PF [UR6] ;  /* 0x00000000060079b9 */ /* 0x0001e40008040000 */
[----:B------:R0:W-:Y:S02]  /*0100*/  UTMACCTL.PF [UR4] ;  /* 0x00000000040079b9 */ /* 0x0001e40008040000 */
[----:B0-----:R-:W-:Y:S01]  /*0110*/  NOP ;  /* 0x0000000000007918 */ /* 0x001fe20000000000 */
.L_x_1:
[----:B------:R-:W-:Y:S05]  /*0120*/  BSYNC B0 ;  /* 0x0000000000007941 */ /* 0x000fea0003800000 */
.L_x_0:
[----:B------:R-:W0:Y:S02]  /*0130*/  SHFL.IDX PT, R2, R0, RZ, 0x1f ;  /* 0x00001fff00027589 */ /* 0x000e2400000e0000 */
[----:B0-----:R-:W-:-:S13]  /*0140*/  ISETP.NE.AND P0, PT, R2, RZ, PT ;  /* 0x000000ff0200720c */ /* 0x001fda0003f05270 */
[----:B------:R-:W-:Y:S05]  /*0150*/  @P0 BRA `(.L_x_2) ;  /* 0x0000000000b40947 */ /* 0x000fea0003800000 */
[----:B------:R-:W-:Y:S01]  /*0160*/  ELECT P0, URZ, PT ;  /* 0x00000000003f782f */ /* 0x000fe20003800000 */
[----:B------:R-:W-:-:S12]  /*0170*/  BSSY B0, `(.L_x_2) ;  /* 0x000002b000007945 */ /* 0x000fd80003800000 */
[----:B------:R-:W-:Y:S05]  /*0180*/  @!P0 BRA `(.L_x_3) ;  /* 0x0000000000a48947 */ /* 0x000fea0003800000 */
[----:B------:R-:W0:Y:S01]  /*0190*/  S2UR UR8, SR_CgaCtaId ;  /* 0x00000000000879c3 */ /* 0x000e220000008800 */
[----:B------:R-:W-:Y:S01]  /*01a0*/  UMOV UR4, 0x400 ;  /* 0x0000040000047882 */ /* 0x000fe20000000000 */
[----:B------:R-:W-:Y:S01]  /*01b0*/  UMOV UR5, 0x1 ;  /* 0x0000000100057882 */ /* 0x000fe20000000000 */
[----:B------:R-:W-:Y:S02]  /*01c0*/  UMOV UR6, 0x100 ;  /* 0x0000010000067882 */ /* 0x000fe40000000000 */
[----:B------:R-:W-:-:S04]  /*01d0*/  UIADD3 UR6, -UR6, 0x100000, URZ ;  /* 0x0010000006067890 */ /* 0x000fc8000fffe13f */
[----:B------:R-:W-:Y:S02]  /*01e0*/  USHF.L.U32 UR7, UR6, 0xb, URZ ;  /* 0x0000000b06077899 */ /* 0x000fe4000800063f */
[----:B------:R-:W-:Y:S02]  /*01f0*/  USHF.L.U32 UR6, UR6, 0x1, URZ ;  /* 0x0000000106067899 */ /* 0x000fe4000800063f */
[----:B0-----:R-:W-:Y:S02]  /*0200*/  ULEA UR8, UR8, UR4, 0x18 ;  /* 0x0000000408087291 */ /* 0x001fe4000f8ec03f */
[----:B------:R-:W-:-:S04]  /*0210*/  UIADD3 UR4, -UR5, 0x100000, URZ ;  /* 0x0010000005047890 */ /* 0x000fc8000fffe13f */
[----:B------:R-:W-:Y:S02]  /*0220*/  USHF.L.U32 UR5, UR4, 0xb, URZ ;  /* 0x0000000b04057899 */ /* 0x000fe4000800063f */
[----:B------:R-:W-:Y:S01]  /*0230*/  USHF.L.U32 UR4, UR4, 0x1, URZ ;  /* 0x0000000104047899 */ /* 0x000fe2000800063f */
[----:B------:R-:W0:Y:S11]  /*0240*/  FENCE.VIEW.ASYNC.S ;  /* 0x00000000000073c6 */ /* 0x000e360000000000 */
[----:B0-----:R0:W1:Y:S01]  /*0250*/  SYNCS.EXCH.64 URZ, [UR8], UR4 ;  /* 0x00000004083f75b2 */ /* 0x0010620008000100 */
[----:B------:R0:W2:Y:S01]  /*0260*/  SYNCS.EXCH.64 URZ, [UR8+0x70], UR6 ;  /* 0x00007006083f75b2 */ /* 0x0000a20008000100 */
[----:B------:R0:W3:Y:S01]  /*0270*/  SYNCS.EXCH.64 URZ, [UR8+0x8], UR4 ;  /* 0x00000804083f75b2 */ /* 0x0000e20008000100 */
[----:B------:R0:W4:Y:S01]  /*0280*/  SYNCS.EXCH.64 URZ, [UR8+0x78], UR6 ;  /* 0x00007806083f75b2 */ /* 0x0001220008000100 */
[----:B------:R0:W0:Y:S01]  /*0290*/  SYNCS.EXCH.64 URZ, [UR8+0x10], UR4 ;  /* 0x00001004083f75b2 */ /* 0x0000220008000100 */
        /* <DEDUP_REMOVED lines=23> */
[----:B-1234-:R-:W-:Y:S01]  /*0410*/  NOP ;  /* 0x0000000000007918 */ /* 0x01efe20000000000 */
.L_x_3:
[----:B0-----:R-:W-:Y:S05]  /*0420*/  BSYNC B0 ;  /* 0x0000000000007941 */ /* 0x001fea0003800000 */
.L_x_2:
[----:B------:R-:W0:Y:S01]  /*0430*/  SHFL.IDX PT, R0, R0, RZ, 0x1f ;  /* 0x00001fff00007589 */ /* 0x000e2200000e0000 */
[----:B------:R-:W-:Y:S01]  /*0440*/  ELECT P0, URZ, PT ;  /* 0x00000000003f782f */ /* 0x000fe20003800000 */
[----:B------:R-:W1:Y:S01]  /*0450*/  LDC R2, c[0x0][0x65c] ;  /* 0x00019700ff027b82 */ /* 0x000e620000000800 */
[----:B------:R-:W-:Y:S01]  /*0460*/  SHF.R.S32.HI R6, RZ, 0x1f, R5 ;  /* 0x0000001fff067819 */ /* 0x000fe20000011405 */
[----:B------:R-:W2:Y:S01]  /*0470*/  S2R R3, SR_CTAID.Y ;  /* 0x0000000000037919 */ /* 0x000ea20000002600 */
[----:B------:R-:W-:Y:S01]  /*0480*/  UMOV UR4, 0x20 ;  /* 0x0000002000047882 */ /* 0x000fe20000000000 */
[----:B------:R-:W-:Y:S01]  /*0490*/  ISETP.NE.AND P2, PT, R8, RZ, PT ;  /* 0x000000ff0800720c */ /* 0x000fe20003f45270 */
[----:B------:R-:W-:Y:S01]  /*04a0*/  NOP ;  /* 0x0000000000007918 */ /* 0x000fe20000000000 */
[----:B------:R-:W3:Y:S01]  /*04b0*/  S2R R4, SR_CTAID.X ;  /* 0x0000000000047919 */ /* 0x000ee20000002500 */
[----:B------:R-:W-:Y:S01]  /*04c0*/  LEA.HI R6, R6, R5, RZ, 0x2 ;  /* 0x0000000506067211 */ /* 0x000fe200078f10ff */
[----:B------:R-:W-:Y:S01]  /*04d0*/  NOP ;  /* 0x0000000000007918 */ /* 0x000fe20000000000 */
[----:B0-----:R-:W-:-:S02]  /*04e0*/  ISETP.NE.OR P0, PT, R0, RZ, !P0 ;  /* 0x000000ff0000720c */ /* 0x001fc40004705670 */
[----:B-1----:R-:W-:-:S04]  /*04f0*/  ISETP.NE.AND P3, PT, R2, 0x1, PT ;  /* 0x000000010200780c */ /* 0x002fc80003f65270 */
[----:B------:R-:W-:Y:S02]  /*0500*/  P2R R0, PR, RZ, 0x8 ;  /* 0x00000008ff007803 */ /* 0x000fe40000000000 */
[----:B------:R-:W-:-:S05]  /*0510*/  LOP3.LUT R0, R6, 0xfffffffc, RZ, 0xc0, !PT ;  /* 0xfffffffc06007812 */ /* 0x000fca00078ec0ff */
[----:B------:R-:W-:Y:S01]  /*0520*/  VOTEU.ALL UP0, P0 ;  /* 0x00000000003f7886 */ /* 0x000fe20000000000 */
[----:B------:R-:W-:Y:S01]  /*0530*/  IMAD.IADD R0, R5, 0x1, -R0 ;  /* 0x0000000105007824 */ /* 0x000fe200078e0a00 */
[----:B------:R-:W3:Y:S01]  /*0540*/  @P3 LDC R17, c[0x0][0x10] ;  /* 0x00000400ff113b82 */ /* 0x000ee20000000800 */
[----:B------:R-:W-:Y:S01]  /*0550*/  VOTEU.ALL UP1, P0 ;  /* 0x00000000003f7886 */ /* 0x000fe20000020000 */
[----:B--2---:R-:W-:Y:S01]  /*0560*/  @P3 IMAD.MOV.U32 R6, RZ, RZ, R3 ;  /* 0x000000ffff063224 */ /* 0x004fe200078e0003 */
[----:B------:R-:W-:Y:S01]  /*0570*/  @!UP0 UMOV UR6, 0x400 ;  /* 0x0000040000068882 */ /* 0x000fe20000000000 */
[----:B------:R-:W-:-:S04]  /*0580*/  @!UP0 UIADD3 UR4, -UR4, 0x100000, URZ ;  /* 0x0010000004048890 */ /* 0x000fc8000fffe13f */
[----:B------:R-:W-:Y:S02]  /*0590*/  @!UP0 USHF.L.U32 UR5, UR4, 0xb, URZ ;  /* 0x0000000b04058899 */ /* 0x000fe4000800063f */
[----:B------:R-:W-:Y:S01]  /*05a0*/  @!UP0 USHF.L.U32 UR4, UR4, 0x1, URZ ;  /* 0x0000000104048899 */ /* 0x000fe2000800063f */
[----:B------:R-:W-:Y:S02]  /*05b0*/  @P3 IMAD.MOV.U32 R7, RZ, RZ, RZ ;  /* 0x000000ffff073224 */ /* 0x000fe400078e00ff */
[----:B------:R-:W-:Y:S01]  /*05c0*/  IMAD.MOV.U32 R5, RZ, RZ, RZ ;  /* 0x000000ffff057224 */ /* 0x000fe200078e00ff */
[----:B------:R-:W0:Y:S01]  /*05d0*/  @!UP0 S2UR UR7, SR_CgaCtaId ;  /* 0x00000000000789c3 */ /* 0x000e220000008800 */
[----:B------:R-:W-:-:S07]  /*05e0*/  @P3 IMAD.MOV.U32 R11, RZ, RZ, RZ ;  /* 0x000000ffff0b3224 */ /* 0x000fce00078e00ff */
[----:B------:R-:W1:Y:S01]  /*05f0*/  @!P3 LDC R9, c[0x0][0xc] ;  /* 0x00000300ff09bb82 */ /* 0x000e620000000800 */
[----:B---3--:R-:W-:-:S04]  /*0600*/  @P3 IMAD.WIDE.U32 R16, R4, R17, R6 ;  /* 0x0000001104103225 */ /* 0x008fc800078e0006 */
[----:B------:R-:W-:Y:S01]  /*0610*/  @P3 IMAD.IADD R17, R17, 0x1, R11 ;  /* 0x0000000111113824 */ /* 0x000fe200078e020b */
[----:B0-----:R-:W-:Y:S01]  /*0620*/  @!UP0 ULEA UR6, UR7, UR6, 0x18 ;  /* 0x0000000607068291 */ /* 0x001fe2000f8ec03f */
[----:B------:R-:W-:Y:S01]  /*0630*/  VOTEU.ALL UP0, P0 ;  /* 0x00000000003f7886 */ /* 0x000fe20000000000 */
[----:B------:R-:W-:-:S04]  /*0640*/  ISETP.NE.AND P0, PT, R0, 0x3, PT ;  /* 0x000000030000780c */ /* 0x000fc80003f05270 */
[----:B------:R-:W-:Y:S01]  /*0650*/  ISETP.EQ.OR P0, PT, R0, RZ, !P0 ;  /* 0x000000ff0000720c */ /* 0x000fe20004702670 */
[----:B-1----:R-:W-:-:S03]  /*0660*/  @!P3 IMAD.WIDE.U32 R6, R9, R3, R4 ;  /* 0x000000030906b225 */ /* 0x002fc600078e0004 */
[C---:B------:R-:W-:Y:S01]  /*0670*/  ISETP.EQ.AND P0, PT, R8.reuse, RZ, P0 ;  /* 0x000000ff0800720c */ /* 0x040fe20000702270 */
[----:B------:R-:W-:Y:S01]  /*0680*/  VIADD R8, R8, 0xffffffff ;  /* 0xffffffff08087836 */ /* 0x000fe20000000000 */
[----:B------:R-:W0:Y:S02]  /*0690*/  FENCE.VIEW.ASYNC.S ;  /* 0x00000000000073c6 */ /* 0x000e240000000000 */
[----:B0-----:R0:W1:Y:S01]  /*06a0*/  @!UP0 SYNCS.EXCH.64 URZ, [UR6+0xf0], UR4 ;  /* 0x0000f004063f85b2 */ /* 0x0010620008000100 */
[----:B------:R-:W-:Y:S01]  /*06b0*/  @!P3 IMAD.MOV.U32 R16, RZ, RZ, R6 ;  /* 0x000000ffff10b224 */ /* 0x000fe200078e0006 */
[----:B------:R-:W-:Y:S01]  /*06c0*/  SEL R19, RZ, 0x1, !P0 ;  /* 0x00000001ff137807 */ /* 0x000fe20004000000 */
[----:B------:R-:W-:Y:S01]  /*06d0*/  @!P3 IMAD.MOV.U32 R17, RZ, RZ, R7 ;  /* 0x000000ffff11b224 */ /* 0x000fe200078e0007 */
[----:B------:R-:W-:-:S04]  /*06e0*/  ISETP.GE.U32.AND P1, PT, R8, 0x2, PT ;  /* 0x000000020800780c */ /* 0x000fc80003f26070 */
[----:B------:R-:W-:Y:S01]  /*06f0*/  SEL R19, R19, 0x2, P1 ;  /* 0x0000000213137807 */ /* 0x000fe20000800000 */
[----:B------:R0:W1:Y:S01]  /*0700*/  @!UP1 SYNCS.EXCH.64 URZ, [UR6+0xf8], UR4 ;  /* 0x0000f804063f95b2 */ /* 0x0000620008000100 */
[----:B------:R-:W-:Y:S01]  /*0710*/  NOP ;  /* 0x0000000000007918 */ /* 0x000fe20000000000 */
[----:B-1----:R-:W-:Y:S06]  /*0720*/  BAR.SYNC.DEFER_BLOCKING 0x0 ;  /* 0x0000000000007b1d */ /* 0x002fec0000010000 */
[----:B------:R-:W-:Y:S05]  /*0730*/  @!P2 BRA `(.L_x_4) ;  /* 0x0000005c0024a947 */ /* 0x000fea0003800000 */
[----:B------:R-:W-:-:S13]  /*0740*/  ISETP.GT.U32.AND P0, PT, R8, 0x1, PT ;  /* 0x000000010800780c */ /* 0x000fda0003f04070 */
[----:B0-----:R-:W-:Y:S05]  /*0750*/  @P0 EXIT ;  /* 0x000000000000094d */ /* 0x001fea0003800000 */
[----:B------:R-:W-:Y:S01]  /*0760*/  ULDC.64 UR4, c[0x0][0x650] ;  /* 0x0001940000047ab9 */ /* 0x000fe20000000a00 */
[----:B------:R-:W-:Y:S01]  /*0770*/  PRMT R0, RZ, 0x7610, R0 ;  /* 0x00007610ff007816 */ /* 0x000fe20000000000 */
[----:B------:R-:W-:Y:S01]  /*0780*/  IMAD.MOV.U32 R91, RZ, RZ, -0x1 ;  /* 0xffffffffff5b7424 */ /* 0x000fe200078e00ff */
[----:B------:R-:W-:Y:S01]  /*0790*/  ISETP.GE.U32.AND P0, PT, R16, UR4, PT ;  /* 0x0000000410007c0c */ /* 0x000fe2000bf06070 */
[----:B------:R-:W-:Y:S02]  /*07a0*/  IMAD.MOV.U32 R92, RZ, RZ, -0x1 ;  /* 0xffffffffff5c7424 */ /* 0x000fe400078e00ff */
[----:B------:R-:W-:Y:S01]  /*07b0*/  IMAD.MOV.U32 R89, RZ, RZ, -0x1 ;  /* 0xffffffffff597424 */ /* 0x000fe200078e00ff */
[----:B------:R-:W-:-:S13]  /*07c0*/  ISETP.GE.U32.AND.EX P0, PT, R17, UR5, PT, P0 ;  /* 0x0000000511007c0c */ /* 0x000fda000bf06100 */
[----:B------:R-:W-:Y:S05]  /*07d0*/  @P0 BRA `(.L_x_5) ;  /* 0x0000000400540947 */ /* 0x000fea0003800000 */
[----:B------:R-:W0:Y:S01]  /*07e0*/  LDC.64 R14, c[0x0][0x628] ;  /* 0x00018a00ff0e7b82 */ /* 0x000e220000000a00 */
[----:B------:R-:W-:Y:S02]  /*07f0*/  IMAD.MOV.U32 R6, RZ, RZ, R16 ;  /* 0x000000ffff067224 */ /* 0x000fe400078e0010 */
[----:B------:R-:W-:-:S05]  /*0800*/  IMAD.MOV.U32 R7, RZ, RZ, R17 ;  /* 0x000000ffff077224 */ /* 0x000fca00078e0011 */
[----:B------:R-:W1:Y:S08]  /*0810*/  LDC R0, c[0x0][0x630] ;  /* 0x00018c00ff007b82 */ /* 0x000e700000000800 */
[----:B------:R-:W2:Y:S01]  /*0820*/  LDC.64 R20, c[0x0][0x620] ;  /* 0x00018800ff147b82 */ /* 0x000ea20000000a00 */
[----:B0-----:R-:W-:-:S04]  /*0830*/  ISETP.NE.U32.AND P0, PT, R14, RZ, PT ;  /* 0x000000ff0e00720c */ /* 0x001fc80003f05070 */
[----:B------:R-:W-:-:S13]  /*0840*/  ISETP.NE.AND.EX P0, PT, R15, RZ, PT, P0 ;  /* 0x000000ff0f00720c */ /* 0x000fda0003f05300 */
[----:B-12---:R-:W-:Y:S05]  /*0850*/  @!P0 BRA `(.L_x_6) ;  /* 0x0000000000288947 */ /* 0x006fea0003800000 */
[----:B------:R-:W0:Y:S02]  /*0860*/  LDC R11, c[0x0][0x634] ;  /* 0x00018d00ff0b7b82 */ /* 0x000e240000000800 */
[----:B0-----:R-:W-:-:S05]  /*0870*/  IADD3 R11, P0, R16, R11, RZ ;  /* 0x0000000b100b7210 */ /* 0x001fca0007f1e0ff */
[----:B------:R-:W-:-:S04]  /*0880*/  IMAD.X R13, RZ, RZ, R17, P0 ;  /* 0x000000ffff0d7224 */ /* 0x000fc800000e0611 */
[----:B------:R-:W-:-:S04]  /*0890*/  IMAD.WIDE.U32 R6, R13, R14, RZ ;  /* 0x0000000e0d067225 */ /* 0x000fc800078e00ff */
[----:B------:R-:W-:-:S04]  /*08a0*/  IMAD.WIDE.U32 R8, P0, R11, R15, R6 ;  /* 0x0000000f0b087225 */ /* 0x000fc80007800006 */
[----:B------:R-:W-:-:S04]  /*08b0*/  IMAD.WIDE.U32 R6, R11, R14, RZ ;  /* 0x0000000e0b067225 */ /* 0x000fc800078e00ff */
[----:B------:R-:W-:Y:S01]  /*08c0*/  IMAD.X R11, RZ, RZ, RZ, P0 ;  /* 0x000000ffff0b7224 */ /* 0x000fe200000e06ff */
[----:B------:R-:W-:Y:S01]  /*08d0*/  IADD3 RZ, P0, R7, R8, RZ ;  /* 0x0000000807ff7210 */ /* 0x000fe20007f1e0ff */
[----:B------:R-:W-:-:S04]  /*08e0*/  IMAD.MOV.U32 R10, RZ, RZ, R9 ;  /* 0x000000ffff0a7224 */ /* 0x000fc800078e0009 */
[----:B------:R-:W-:-:S08]  /*08f0*/  IMAD.WIDE.U32.X R6, R13, R15, R10, P0 ;  /* 0x0000000f0d067225 */ /* 0x000fd000000e040a */
.L_x_6:
[-CC-:B------:R-:W-:Y:S01]  /*0900*/  SHF.R.U64 R89, R6, R0.reuse, R7.reuse ;  /* 0x0000000006597219 */ /* 0x180fe20000001207 */
[----:B------:R-:W0:Y:S01]  /*0910*/  LDC R10, c[0x0][0x618] ;  /* 0x00018600ff0a7b82 */ /* 0x000e220000000800 */
[----:B------:R-:W-:Y:S01]  /*0920*/  SHF.R.U32.HI R5, RZ, R0, R7 ;  /* 0x00000000ff057219 */ /* 0x000fe20000011607 */
[----:B------:R-:W-:Y:S01]  /*0930*/  ULDC UR4, c[0x0][0x150] ;  /* 0x0000540000047ab9 */ /* 0x000fe20000000800 */
[----:B------:R-:W-:Y:S02]  /*0940*/  IADD3 R9, P0, RZ, -R89, RZ ;  /* 0x80000059ff097210 */ /* 0x000fe40007f1e0ff */
[----:B------:R-:W-:-:S03]  /*0950*/  I2FP.F32.U32 R0, R4 ;  /* 0x0000000400007245 */ /* 0x000fc60000201000 */
[----:B------:R-:W1:Y:S01]  /*0960*/  LDC.64 R28, c[0x0][0x640] ;  /* 0x00019000ff1c7b82 */ /* 0x000e620000000a00 */
[----:B------:R-:W-:Y:S02]  /*0970*/  IMAD.X R11, RZ, RZ, ~R5, P0 ;  /* 0x000000ffff0b7224 */ /* 0x000fe400000e0e05 */
[----:B------:R-:W-:Y:S01]  /*0980*/  FMUL R0, R0, UR4 ;  /* 0x0000000400007c20 */ /* 0x000fe20008400000 */
[----:B------:R-:W-:Y:S01]  /*0990*/  IMAD.WIDE.U32 R6, R9, R20, R16 ;  /* 0x0000001409067225 */ /* 0x000fe200078e0010 */
[----:B------:R-:W-:-:S03]  /*09a0*/  ULDC UR4, c[0x0][0x154] ;  /* 0x0000550000047ab9 */ /* 0x000fc60000000800 */
[----:B------:R-:W-:Y:S01]  /*09b0*/  IMAD R8, R11, R20, RZ ;  /* 0x000000140b087224 */ /* 0x000fe200078e02ff */
[----:B------:R-:W2:Y:S01]  /*09c0*/  LDC R5, c[0x0][0x144] ;  /* 0x00005100ff057b82 */ /* 0x000ea20000000800 */
[----:B------:R-:W3:Y:S02]  /*09d0*/  F2I.U32.TRUNC.NTZ R0, R0 ;  /* 0x0000000000007305 */ /* 0x000ee4000020f000 */
[----:B------:R-:W-:-:S04]  /*09e0*/  IMAD R9, R9, R21, R8 ;  /* 0x0000001509097224 */ /* 0x000fc800078e0208 */
[----:B------:R-:W-:Y:S01]  /*09f0*/  IMAD.IADD R7, R7, 0x1, R9 ;  /* 0x0000000107077824 */ /* 0x000fe200078e0209 */
[----:B------:R-:W4:Y:S01]  /*0a00*/  LDC R12, c[0x0][0x608] ;  /* 0x00018200ff0c7b82 */ /* 0x000f220000000800 */
[----:B------:R-:W-:-:S03]  /*0a10*/  IMAD.MOV.U32 R9, RZ, RZ, -0x1 ;  /* 0xffffffffff097424 */ /* 0x000fc600078e00ff */
[-CC-:B0-----:R-:W-:Y:S02]  /*0a20*/  SHF.R.U64 R20, R6, R10.reuse, R7.reuse ;  /* 0x0000000a06147219 */ /* 0x181fe40000001207 */
[----:B------:R-:W-:Y:S02]  /*0a30*/  I2FP.F32.U32 R6, R3 ;  /* 0x0000000300067245 */ /* 0x000fe40000201000 */
[----:B------:R-:W0:Y:S01]  /*0a40*/  LDC R26, c[0x0][0x658] ;  /* 0x00019600ff1a7b82 */ /* 0x000e220000000800 */
[----:B-1----:R-:W-:Y:S01]  /*0a50*/  ISETP.NE.U32.AND P0, PT, R28, RZ, PT ;  /* 0x000000ff1c00720c */ /* 0x002fe20003f05070 */
[----:B---3--:R-:W-:Y:S01]  /*0a60*/  IMAD.MOV R8, RZ, RZ, -R0 ;  /* 0x000000ffff087224 */ /* 0x008fe200078e0a00 */
[----:B------:R-:W-:Y:S01]  /*0a70*/  SHF.R.U32.HI R7, RZ, R10, R7 ;  /* 0x0000000aff077219 */ /* 0x000fe20000011607 */
[----:B------:R-:W-:Y:S01]  /*0a80*/  FMUL R6, R6, UR4 ;  /* 0x0000000406067c20 */ /* 0x000fe20008400000 */
[----:B------:R-:W-:-:S03]  /*0a90*/  ISETP.NE.AND.EX P0, PT, R29, RZ, PT, P0 ;  /* 0x000000ff1d00720c */ /* 0x000fc60003f05300 */
[----:B------:R-:W1:Y:S01]  /*0aa0*/  LDC R14, c[0x0][0x148] ;  /* 0x00005200ff0e7b82 */ /* 0x000e620000000800 */
[----:B--2---:R-:W-:-:S07]  /*0ab0*/  IMAD R0, R5, R8, R4 ;  /* 0x0000000805007224 */ /* 0x004fce00078e0204 */
[----:B------:R-:W2:Y:S01]  /*0ac0*/  LDC R24, c[0x0][0x600] ;  /* 0x00018000ff187b82 */ /* 0x000ea20000000800 */
[-CC-:B----4-:R-:W-:Y:S02]  /*0ad0*/  SHF.R.U64 R30, R20, R12.reuse, R7.reuse ;  /* 0x0000000c141e7219 */ /* 0x190fe40000001207 */
[----:B------:R-:W-:Y:S01]  /*0ae0*/  SHF.R.U32.HI R5, RZ, R12, R7 ;  /* 0x0000000cff057219 */ /* 0x000fe20000011607 */
[----:B------:R-:W-:Y:S01]  /*0af0*/  IMAD.MOV.U32 R7, RZ, RZ, 0x1 ;  /* 0x00000001ff077424 */ /* 0x000fe200078e00ff */
[----:B------:R3:W4:Y:S03]  /*0b00*/  F2I.U32.TRUNC.NTZ R12, R6 ;  /* 0x00000006000c7305 */ /* 0x000726000020f000 */
[----:B------:R-:W1:Y:S01]  /*0b10*/  LDC R15, c[0x0][0x648] ;  /* 0x00019200ff0f7b82 */ /* 0x000e620000000800 */
[-C--:B0-----:R-:W-:Y:S02]  /*0b20*/  SHF.L.U32 R4, R9, R26.reuse, RZ ;  /* 0x0000001a09047219 */ /* 0x081fe400000006ff */
[----:B------:R-:W-:-:S02]  /*0b30*/  SHF.R.U64 R32, R30, R26, R5 ;  /* 0x0000001a1e207219 */ /* 0x000fc40000001205 */
[----:B------:R-:W-:Y:S02]  /*0b40*/  LOP3.LUT R11, RZ, R4, RZ, 0x33, !PT ;  /* 0x00000004ff0b7212 */ /* 0x000fe400078e33ff */
[-C--:B------:R-:W-:Y:S01]  /*0b50*/  SHF.R.U32.HI R5, RZ, R26.reuse, R5 ;  /* 0x0000001aff057219 */ /* 0x080fe20000011605 */
[----:B------:R-:W0:Y:S01]  /*0b60*/  LDC R21, c[0x0][0x638] ;  /* 0x00018e00ff157b82 */ /* 0x000e220000000800 */
[----:B------:R-:W-:Y:S01]  /*0b70*/  SHF.L.U32 R10, R7, R26, RZ ;  /* 0x0000001a070a7219 */ /* 0x000fe200000006ff */
[----:B------:R-:W-:-:S06]  /*0b80*/  IMAD.MOV.U32 R4, RZ, RZ, R32 ;  /* 0x000000ffff047224 */ /* 0x000fcc00078e0020 */
[----:B------:R-:W0:Y:S01]  /*0b90*/  LDC R91, c[0x0][0x610] ;  /* 0x00018400ff5b7b82 */ /* 0x000e220000000800 */
[----:B---34-:R-:W-:Y:S05]  /*0ba0*/  @!P0 BRA `(.L_x_7) ;  /* 0x0000000000288947 */ /* 0x018fea0003800000 */
[----:B------:R-:W3:Y:S02]  /*0bb0*/  LDC R9, c[0x0][0x64c] ;  /* 0x00019300ff097b82 */ /* 0x000ee40000000800 */
[----:B---3--:R-:W-:-:S05]  /*0bc0*/  IADD3 R9, P0, R32, R9, RZ ;  /* 0x0000000920097210 */ /* 0x008fca0007f1e0ff */
        /* <DEDUP_REMOVED lines=8> */
.L_x_7:
[----:B-1----:R-:W-:Y:S01]  /*0c50*/  SHF.R.U64 R4, R4, R15, R5 ;  /* 0x0000000f04047219 */ /* 0x002fe20000001205 */
[----:B--2---:R-:W-:Y:S01]  /*0c60*/  VIADD R5, R24, 0xffffffff ;  /* 0xffffffff18057836 */ /* 0x004fe20000000000 */
[----:B------:R-:W-:Y:S01]  /*0c70*/  LOP3.LUT R11, R30, R11, RZ, 0xc0, !PT ;  /* 0x0000000b1e0b7212 */ /* 0x000fe200078ec0ff */
[----:B------:R-:W-:Y:S02]  /*0c80*/  IMAD.MOV R12, RZ, RZ, -R12 ;  /* 0x000000ffff0c7224 */ /* 0x000fe400078e0a0c */
[----:B------:R-:W-:Y:S02]  /*0c90*/  IMAD.MOV R6, RZ, RZ, -R4 ;  /* 0x000000ffff067224 */ /* 0x000fe400078e0a04 */
[----:B------:R-:W-:Y:S01]  /*0ca0*/  IMAD R11, R10, R4, R11 ;  /* 0x000000040a0b7224 */ /* 0x000fe200078e020b */
[----:B------:R-:W-:Y:S01]  /*0cb0*/  LOP3.LUT R4, R20, R5, RZ, 0xc0, !PT ;  /* 0x0000000514047212 */ /* 0x000fe200078ec0ff */
[----:B------:R-:W-:Y:S02]  /*0cc0*/  @P3 IMAD R0, R14, R12, R3 ;  /* 0x0000000c0e003224 */ /* 0x000fe400078e0203 */
[----:B0-----:R-:W-:-:S02]  /*0cd0*/  IMAD R3, R6, R21, R32 ;  /* 0x0000001506037224 */ /* 0x001fc400078e0220 */
[----:B------:R-:W-:Y:S02]  /*0ce0*/  IMAD R91, R11, R91, R0 ;  /* 0x0000005b0b5b7224 */ /* 0x000fe400078e0200 */
[----:B------:R-:W-:Y:S02]  /*0cf0*/  IMAD R4, R3, R24, R4 ;  /* 0x0000001803047224 */ /* 0x000fe400078e0204 */
[----:B------:R-:W-:-:S03]  /*0d00*/  IMAD.MOV.U32 R0, RZ, RZ, 0x1 ;  /* 0x00000001ff007424 */ /* 0x000fc600078e00ff */
[----:B------:R-:W-:Y:S02]  /*0d10*/  SEL R92, R4, R91, !P3 ;  /* 0x0000005b045c7207 */ /* 0x000fe40005800000 */
[----:B------:R-:W-:-:S07]  /*0d20*/  SEL R91, R91, R4, !P3 ;  /* 0x000000045b5b7207 */ /* 0x000fce0005800000 */
.L_x_5:
[----:B------:R-:W-:-:S08]  /*0d30*/  NOP ;  /* 0x0000000000007918 */ /* 0x000fd00000000000 */
[----:B------:R-:W0:Y:S02]  /*0d40*/  USETMAXREG.TRY_ALLOC.CTAPOOL UP0, 0xe8 ;  /* 0x000000e8000079c8 */ /* 0x000e240008000600 */
[----:B0-----:R-:W-:-:S13]  /*0d50*/  PLOP3.LUT P0, PT, PT, PT, UP0, 0x80, 0x0 ;  /* 0x000000000000781c */ /* 0x001fda0003f0f008 */
[----:B------:R-:W-:Y:S05]  /*0d60*/  @!P0 BRA `(.L_x_5) ;  /* 0xfffffffc00f08947 */ /* 0x000fea000383ffff */
[----:B------:R-:W-:Y:S01]  /*0d70*/  ULDC.64 UR4, c[0x0][0x598] ;  /* 0x0001660000047ab9 */ /* 0x000fe20000000a00 */
[----:B------:R-:W-:Y:S01]  /*0d80*/  ULDC.64 UR36, c[0x0][0x208] ;  /* 0x0000820000247ab9 */ /* 0x000fe20000000a00 */
[----:B------:R-:W-:-:S04]  /*0d90*/  ISETP.NE.U32.AND P0, PT, RZ, UR4, PT ;  /* 0x00000004ff007c0c */ /* 0x000fc8000bf05070 */
[----:B------:R-:W-:-:S13]  /*0da0*/  ISETP.NE.AND.EX P0, PT, RZ, UR5, PT, P0 ;  /* 0x00000005ff007c0c */ /* 0x000fda000bf05300 */
[----:B------:R-:W-:Y:S05]  /*0db0*/  @!P0 BRA `(.L_x_8) ;  /* 0x00000000001c8947 */ /* 0x000fea0003800000 */
[----:B------:R-:W0:Y:S02]  /*0dc0*/  LDC.64 R4, c[0x0][0x598] ;  /* 0x00016600ff047b82 */ /* 0x000e240000000a00 */
[----:B0-----:R-:W2:Y:S02]  /*0dd0*/  LDG.E.64 R4, desc[UR36][R4.64] ;  /* 0x0000002404047981 */ /* 0x001ea4000c1e1b00 */
[----:B--2---:R-:W-:-:S04]  /*0de0*/  ISETP.NE.U32.AND P0, PT, R4, RZ, PT ;  /* 0x000000ff0400720c */ /* 0x004fc80003f05070 */
[----:B------:R-:W-:-:S13]  /*0df0*/  ISETP.NE.AND.EX P0, PT, R5, RZ, PT, P0 ;  /* 0x000000ff0500720c */ /* 0x000fda0003f05300 */
[----:B------:R-:W-:Y:S05]  /*0e00*/  @!P0 BRA `(.L_x_8) ;  /* 0x0000000000088947 */ /* 0x000fea0003800000 */
[----:B------:R0:W5:Y:S01]  /*0e10*/  LD.E R23, desc[UR36][R4.64] ;  /* 0x0000002404177980 */ /* 0x000162000c101900 */
[----:B------:R-:W-:Y:S05]  /*0e20*/  BRA `(.L_x_9) ;  /* 0x0000000000247947 */ /* 0x000fea0003800000 */
.L_x_8:
[----:B------:R-:W-:Y:S02]  /*0e30*/  ULDC.64 UR4, c[0x0][0x588] ;  /* 0x0001620000047ab9 */ /* 0x000fe40000000a00 */
[----:B------:R-:W-:-:S04]  /*0e40*/  ISETP.NE.U32.AND P0, PT, RZ, UR4, PT ;  /* 0x00000004ff007c0c */ /* 0x000fc8000bf05070 */
[----:B------:R-:W-:-:S13]  /*0e50*/  ISETP.NE.AND.EX P0, PT, RZ, UR5, PT, P0 ;  /* 0x00000005ff007c0c */ /* 0x000fda000bf05300 */
[----:B------:R-:W-:Y:S05]  /*0e60*/  @!P0 BRA `(.L_x_10) ;  /* 0x00000000000c8947 */ /* 0x000fea0003800000 */
[----:B------:R-:W0:Y:S02]  /*0e70*/  LDC.64 R4, c[0x0][0x588] ;  /* 0x00016200ff047b82 */ /* 0x000e240000000a00 */
[----:B0-----:R1:W5:Y:S01]  /*0e80*/  LDG.E R23, desc[UR36][R4.64] ;  /* 0x0000002404177981 */ /* 0x001362000c1e1900 */
[----:B------:R-:W-:Y:S05]  /*0e90*/  BRA `(.L_x_9) ;  /* 0x0000000000087947 */ /* 0x000fea0003800000 */
.L_x_10:
[----:B------:R-:W-:Y:S02]  /*0ea0*/  ULDC UR4, c[0x0][0x580] ;  /* 0x0001600000047ab9 */ /* 0x000fe40000000800 */
[----:B------:R-:W-:-:S07]  /*0eb0*/  IMAD.U32 R23, RZ, RZ, UR4 ;  /* 0x00000004ff177e24 */ /* 0x000fce000f8e00ff */
.L_x_9:
[----:B------:R-:W-:Y:S02]  /*0ec0*/  ULDC.64 UR4, c[0x0][0x5a0] ;  /* 0x0001680000047ab9 */ /* 0x000fe40000000a00 */
[----:B------:R-:W-:-:S04]  /*0ed0*/  ISETP.NE.U32.AND P0, PT, RZ, UR4, PT ;  /* 0x00000004ff007c0c */ /* 0x000fc8000bf05070 */
[----:B------:R-:W-:-:S13]  /*0ee0*/  ISETP.NE.AND.EX P0, PT, RZ, UR5, PT, P0 ;  /* 0x00000005ff007c0c */ /* 0x000fda000bf05300 */
[----:B------:R-:W-:Y:S05]  /*0ef0*/  @!P0 BRA `(.L_x_11) ;  /* 0x00000000001c8947 */ /* 0x000fea0003800000 */
[----:B01----:R-:W0:Y:S02]  /*0f00*/  LDC.64 R4, c[0x0][0x5a0] ;  /* 0x00016800ff047b82 */ /* 0x003e240000000a00 */
[----:B0-----:R-:W2:Y:S02]  /*0f10*/  LDG.E.64 R4, desc[UR36][R4.64] ;  /* 0x0000002404047981 */ /* 0x001ea4000c1e1b00 */
[----:B--2---:R-:W-:-:S04]  /*0f20*/  ISETP.NE.U32.AND P0, PT, R4, RZ, PT ;  /* 0x000000ff0400720c */ /* 0x004fc80003f05070 */
[----:B------:R-:W-:-:S13]  /*0f30*/  ISETP.NE.AND.EX P0, PT, R5, RZ, PT, P0 ;  /* 0x000000ff0500720c */ /* 0x000fda0003f05300 */
[----:B------:R-:W-:Y:S05]  /*0f40*/  @!P0 BRA `(.L_x_11) ;  /* 0x0000000000088947 */ /* 0x000fea0003800000 */
[----:B------:R0:W5:Y:S01]  /*0f50*/  LD.E R88, desc[UR36][R4.64] ;  /* 0x0000002404587980 */ /* 0x000162000c101900 */
[----:B------:R-:W-:Y:S05]  /*0f60*/  BRA `(.L_x_12) ;  /* 0x0000000000247947 */ /* 0x000fea0003800000 */
.L_x_11:
[----:B------:R-:W-:Y:S02]  /*0f70*/  ULDC.64 UR4, c[0x0][0x590] ;  /* 0x0001640000047ab9 */ /* 0x000fe40000000a00 */
[----:B------:R-:W-:-:S04]  /*0f80*/  ISETP.NE.U32.AND P0, PT, RZ, UR4, PT ;  /* 0x00000004ff007c0c */ /* 0x000fc8000bf05070 */
[----:B------:R-:W-:-:S13]  /*0f90*/  ISETP.NE.AND.EX P0, PT, RZ, UR5, PT, P0 ;  /* 0x00000005ff007c0c */ /* 0x000fda000bf05300 */
[----:B------:R-:W-:Y:S05]  /*0fa0*/  @!P0 BRA `(.L_x_13) ;  /* 0x00000000000c8947 */ /* 0x000fea0003800000 */
[----:B01----:R-:W0:Y:S02]  /*0fb0*/  LDC.64 R4, c[0x0][0x590] ;  /* 0x00016400ff047b82 */ /* 0x003e240000000a00 */
[----:B0-----:R1:W5:Y:S01]  /*0fc0*/  LDG.E R88, desc[UR36][R4.64] ;  /* 0x0000002404587981 */ /* 0x001362000c1e1900 */
[----:B------:R-:W-:Y:S05]  /*0fd0*/  BRA `(.L_x_12) ;  /* 0x0000000000087947 */ /* 0x000fea0003800000 */
.L_x_13:
[----:B------:R-:W-:Y:S02]  /*0fe0*/  ULDC UR4, c[0x0][0x584] ;  /* 0x0001610000047ab9 */ /* 0x000fe40000000800 */
[----:B------:R-:W-:-:S07]  /*0ff0*/  IMAD.U32 R88, RZ, RZ, UR4 ;  /* 0x00000004ff587e24 */ /* 0x000fce000f8e00ff */
.L_x_12:
[----:B------:R-:W-:-:S13]  /*1000*/  LOP3.LUT P0, RZ, R0, 0xff, RZ, 0xc0, !PT ;  /* 0x000000ff00ff7812 */ /* 0x000fda000780c0ff */
[----:B------:R-:W-:Y:S05]  /*1010*/  @!P0 EXIT ;  /* 0x000000000000894d */ /* 0x000fea0003800000 */
[----:B------:R-:W-:Y:S01]  /*1020*/  ULDC UR4, c[0x0][0x28c] ;  /* 0x0000a30000047ab9 */ /* 0x000fe20000000800 */
[----:B------:R-:W-:Y:S01]  /*1030*/  LOP3.LUT R90, R19, 0x1, RZ, 0xfc, !PT ;  /* 0x00000001135a7812 */ /* 0x000fe200078efcff */
[----:B------:R-:W-:Y:S01]  /*1040*/  UIADD3 UR4, UR4, 0x1f, URZ ;  /* 0x0000001f04047890 */ /* 0x000fe2000fffe03f */
[----:B------:R-:W-:Y:S01]  /*1050*/  UMOV UR38, URZ ;  /* 0x0000003f00267c82 */ /* 0x000fe20008000000 */
[----:B------:R-:W-:Y:S02]  /*1060*/  UMOV UR39, URZ ;  /* 0x0000003f00277c82 */ /* 0x000fe40008000000 */
[----:B------:R-:W-:-:S04]  /*1070*/  USHF.R.S32.HI UR5, URZ, 0x1f, UR4 ;  /* 0x0000001f3f057899 */ /* 0x000fc80008011404 */
[----:B------:R-:W-:-:S04]  /*1080*/  ULEA.HI UR5, UR5, UR4, URZ, 0x5 ;  /* 0x0000000405057291 */ /* 0x000fc8000f8f283f */
[----:B------:R-:W-:-:S12]  /*1090*/  USHF.R.S32.HI UR40, URZ, 0x5, UR5 ;  /* 0x000000053f287899 */ /* 0x000fd80008011405 */
.L_x_159:
[----:B------:R-:W-:Y:S01]  /*10a0*/  LOP3.LUT R0, R18, 0x80, RZ, 0xc0, !PT ;  /* 0x0000008012007812 */ /* 0x000fe200078ec0ff */
[----:B--2---:R-:W2:Y:S01]  /*10b0*/  S2UR UR7, SR_CgaCtaId ;  /* 0x00000000000779c3 */ /* 0x004ea20000008800 */
[----:B------:R-:W-:Y:S02]  /*10c0*/  UMOV UR6, 0x400 ;  /* 0x0000040000067882 */ /* 0x000fe40000000000 */
[----:B------:R-:W-:-:S06]  /*10d0*/  SHF.R.U32.HI R0, RZ, 0x7, R0 ;  /* 0x00000007ff007819 */ /* 0x000fcc0000011600 */
[----:B---3--:R-:W3:Y:S01]  /*10e0*/  SHFL.IDX PT, R0, R0, RZ, 0x1f ;  /* 0x00001fff00007589 */ /* 0x008ee200000e0000 */
[----:B--2---:R-:W-:Y:S01]  /*10f0*/  ULEA UR42, UR7, UR6, 0x18 ;  /* 0x00000006072a7291 */ /* 0x004fe2000f8ec03f */
[----:B---3--:R-:W-:-:S13]  /*1100*/  R2UR UR4, R0 ;  /* 0x00000000000472ca */ /* 0x008fda00000e0000 */
[----:B------:R-:W-:-:S04]  /*1110*/  ULEA.HI UR5, UR4, UR4, URZ, 0x1 ;  /* 0x0000000404057291 */ /* 0x000fc8000f8f083f */
[----:B------:R-:W-:-:S04]  /*1120*/  ULOP3.LUT UR5, UR5, 0xffffe, URZ, 0xc0, !UPT ;  /* 0x000ffffe05057892 */ /* 0x000fc8000f8ec03f */
[----:B------:R-:W-:-:S03]  /*1130*/  UIADD3 UR5, UR4, -UR5, URZ ;  /* 0x8000000504057290 */ /* 0x000fc6000fffe03f */
[----:B------:R-:W-:Y:S01]  /*1140*/  ULDC UR4, c[0x0][0x28c] ;  /* 0x0000a30000047ab9 */ /* 0x000fe20000000800 */
[----:B------:R-:W-:Y:S01]  /*1150*/  ULEA UR5, UR5, UR42, 0xc ;  /* 0x0000002a05057291 */ /* 0x000fe2000f8e603f */
[----:B------:R-:W-:-:S03]  /*1160*/  ISETP.LT.AND P0, PT, RZ, UR4, PT ;  /* 0x00000004ff007c0c */ /* 0x000fc6000bf01270 */
[----:B------:R-:W-:-:S04]  /*1170*/  UIADD3 UR5, UR5, 0x200, URZ ;  /* 0x0000020005057890 */ /* 0x000fc8000fffe03f */
[----:B------:R-:W-:-:S04]  /*1180*/  USHF.R.U32.HI UR5, URZ, 0x4, UR5 ;  /* 0x000000043f057899 */ /* 0x000fc80008011605 */
[----:B------:R-:W-:Y:S02]  /*1190*/  ULOP3.LUT UR41, UR5, 0x3fff, URZ, 0xc0, !UPT ;  /* 0x00003fff05297892 */ /* 0x000fe4000f8ec03f */
[----:B-1--45:R-:W-:Y:S10]  /*11a0*/  @P0 BRA `(.L_x_14) ;  /* 0x0000000000400947 */ /* 0x032ff40003800000 */
[----:B------:R-:W-:Y:S01]  /*11b0*/  MOV R0, 0x0 ;  /* 0x0000000000007802 */ /* 0x000fe20000000f00 */
[----:B------:R-:W-:Y:S01]  /*11c0*/  ULDC.64 UR4, c[0x4][0x68] ;  /* 0x01001a0000047ab9 */ /* 0x000fe20000000a00 */
[----:B------:R-:W-:Y:S01]  /*11d0*/  ULDC.64 UR6, c[0x4][0x8] ;  /* 0x0100020000067ab9 */ /* 0x000fe20000000a00 */
[----:B01----:R-:W-:Y:S01]  /*11e0*/  IMAD.U32 R4, RZ, RZ, UR4 ;  /* 0x00000004ff047e24 */ /* 0x003fe2000f8e00ff */
[----:B------:R0:W1:Y:S01]  /*11f0*/  LDC.64 R14, c[0x4][R0] ;  /* 0x01000000000e7b82 */ /* 0x0000620000000a00 */
[----:B------:R-:W-:Y:S01]  /*1200*/  IMAD.U32 R5, RZ, RZ, UR5 ;  /* 0x00000005ff057e24 */ /* 0x000fe2000f8e00ff */
[----:B------:R-:W-:Y:S01]  /*1210*/  ULDC.64 UR4, c[0x4][0x70] ;  /* 0x01001c0000047ab9 */ /* 0x000fe20000000a00 */
[----:B------:R-:W-:Y:S02]  /*1220*/  IMAD.U32 R10, RZ, RZ, UR6 ;  /* 0x00000006ff0a7e24 */ /* 0x000fe4000f8e00ff */
[----:B------:R-:W-:Y:S02]  /*1230*/  IMAD.U32 R6, RZ, RZ, UR4 ;  /* 0x00000004ff067e24 */ /* 0x000fe4000f8e00ff */
[----:B------:R-:W-:-:S02]  /*1240*/  IMAD.U32 R7, RZ, RZ, UR5 ;  /* 0x00000005ff077e24 */ /* 0x000fc4000f8e00ff */
[----:B------:R-:W-:Y:S02]  /*1250*/  IMAD.U32 R11, RZ, RZ, UR7 ;  /* 0x00000007ff0b7e24 */ /* 0x000fe4000f8e00ff */
[----:B------:R-:W-:Y:S02]  /*1260*/  IMAD.MOV.U32 R8, RZ, RZ, 0x1e1 ;  /* 0x000001e1ff087424 */ /* 0x000fe400078e00ff */
[----:B------:R-:W-:Y:S02]  /*1270*/  IMAD.MOV.U32 R12, RZ, RZ, 0x1 ;  /* 0x00000001ff0c7424 */ /* 0x000fe400078e00ff */
[----:B0-----:R-:W-:-:S07]  /*1280*/  IMAD.MOV.U32 R13, RZ, RZ, RZ ;  /* 0x000000ffff0d7224 */ /* 0x001fce00078e00ff */
[----:B------:R-:W-:-:S07]  /*1290*/  LEPC R20, `(.L_x_14) ;  /* 0x000000001014794e */ /* 0x000fce0000000000 */
[----:B-1---5:R-:W-:Y:S05]  /*12a0*/  CALL.ABS.NOINC R14 ;  /* 0x000000000e007343 */ /* 0x022fea0003c00000 */
.L_x_14:
[----:B------:R-:W-:-:S13]  /*12b0*/  ISETP.NE.AND P0, PT, R90, 0x3, PT ;  /* 0x000000035a00780c */ /* 0x000fda0003f05270 */
[----:B------:R-:W-:Y:S05]  /*12c0*/  @!P0 BRA `(.L_x_15) ;  /* 0x0000000000048947 */ /* 0x000fea0003800000 */
[----:B------:R-:W-:Y:S01]  /*12d0*/  BPT.TRAP 0x1 ;  /* 0x000000040000795c */ /* 0x000fe20000300000 */
.L_x_15:
[----:B------:R-:W-:Y:S02]  /*12e0*/  IMAD.U32 R3, RZ, RZ, UR39 ;  /* 0x00000027ff037e24 */ /* 0x000fe4000f8e00ff */
[----:B------:R-:W-:-:S03]  /*12f0*/  IMAD.U32 R0, RZ, RZ, UR38 ;  /* 0x00000026ff007e24 */ /* 0x000fc6000f8e00ff */
[----:B------:R-:W-:Y:S02]  /*1300*/  LEA R3, R3, UR42, 0x3 ;  /* 0x0000002a03037c11 */ /* 0x000fe4000f8e18ff */
[----:B------:R-:W-:-:S04]  /*1310*/  SHF.L.U32 R0, R0, 0x1f, RZ ;  /* 0x0000001f00007819 */ /* 0x000fc800000006ff */
[----:B------:R2:W3:Y:S01]  /*1320*/  SYNCS.PHASECHK.TRANS64.TRYWAIT P1, [R3+URZ], R0 ;  /* 0x00000000030075a7 */ /* 0x0004e2000802017f */
[----:B------:R-:W-:Y:S05]  /*1330*/  @!P0 BRA `(.L_x_16) ;  /* 0x0000000000048947 */ /* 0x000fea0003800000 */
[----:B------:R-:W-:Y:S01]  /*1340*/  BPT.TRAP 0x1 ;  /* 0x000000040000795c */ /* 0x000fe20000300000 */
.L_x_16:
[----:B---3--:R-:W-:Y:S05]  /*1350*/  @P1 BRA `(.L_x_17) ;  /* 0x0000000000081947 */ /* 0x008fea0003800000 */
[----:B------:R-:W3:Y:S02]  /*1360*/  SYNCS.PHASECHK.TRANS64.TRYWAIT P1, [R3+URZ], R0 ;  /* 0x00000000030075a7 */ /* 0x000ee4000802017f */
[----:B---3--:R-:W-:Y:S05]  /*1370*/  @!P1 BRA `(.L_x_18) ;  /* 0x0000006c00249947 */ /* 0x008fea0003800000 */
.L_x_17:
[----:B------:R-:W-:-:S04]  /*1380*/  UISETP.LT.AND UP0, UPT, UR40, 0x1, UPT ;  /* 0x000000012800788c */ /* 0x000fc8000bf01270 */
[----:B------:R-:W-:-:S04]  /*1390*/  USEL UR4, UR40, 0x1, UP0 ;  /* 0x0000000128047887 */ /* 0x000fc80008000000 */
[----:B------:R-:W-:-:S06]  /*13a0*/  UIADD3 UR4, UR40, -UR4, URZ ;  /* 0x8000000428047290 */ /* 0x000fcc000fffe03f */
[----:B--23--:R-:W-:Y:S01]  /*13b0*/  IMAD.U32 R0, RZ, RZ, UR4 ;  /* 0x00000004ff007e24 */ /* 0x00cfe2000f8e00ff */
[----:B------:R-:W-:Y:S05]  /*13c0*/  WARPSYNC.ALL ;  /* 0x0000000000007948 */ /* 0x000fea0003800000 */
[----:B------:R-:W-:Y:S01]  /*13d0*/  ISETP.GE.AND P1, PT, R0, 0x1, PT ;  /* 0x000000010000780c */ /* 0x000fe20003f26270 */
[----:B------:R-:W-:Y:S01]  /*13e0*/  UIADD3 UR4, UR42, 0x1c200, URZ ;  /* 0x0001c2002a047890 */ /* 0x000fe2000fffe03f */
[----:B------:R-:W-:Y:S01]  /*13f0*/  WARPGROUP.ARRIVE ;  /* 0x00000000000079c5 */ /* 0x000fe20000000000 */
[----:B------:R-:W-:Y:S02]  /*1400*/  ULOP3.LUT UR41, UR41, 0x10000, URZ, 0xfc, !UPT ;  /* 0x0001000029297892 */ /* 0x000fe4000f8efc3f */
[----:B------:R-:W-:Y:S01]  /*1410*/  USHF.R.U32.HI UR4, URZ, 0x4, UR4 ;  /* 0x000000043f047899 */ /* 0x000fe20008011604 */
[----:B------:R-:W-:Y:S01]  /*1420*/  UMOV UR5, 0x80000020 ;  /* 0x8000002000057882 */ /* 0x000fe20000000000 */
[----:B------:R-:W-:-:S02]  /*1430*/  UMOV UR7, 0x40000040 ;  /* 0x4000004000077882 */ /* 0x000fc40000000000 */
[----:B------:R-:W-:-:S04]  /*1440*/  ULOP3.LUT UR4, UR4, 0x3fff, URZ, 0xc0, !UPT ;  /* 0x00003fff04047892 */ /* 0x000fc8000f8ec03f */
[----:B------:R-:W-:Y:S02]  /*1450*/  ULOP3.LUT UR10, UR4, 0x1000000, URZ, 0xfc, !UPT ;  /* 0x01000000040a7892 */ /* 0x000fe4000f8efc3f */
[----:B------:R-:W-:Y:S02]  /*1460*/  ULEA UR4, UR39, UR41, 0x9 ;  /* 0x0000002927047291 */ /* 0x000fe4000f8e483f */
[----:B------:R-:W-:-:S09]  /*1470*/  ULEA UR6, UR39, UR10, 0x9 ;  /* 0x0000000a27067291 */ /* 0x000fd2000f8e483f */
[----:B------:R-:W-:Y:S01]  /*1480*/  HGMMA.64x128x16.F32 R24, gdesc[UR4].tnspB, RZ, !UPT, gsb0 ;  /* 0x41e00000041879f0 */ /* 0x000fe2000c0008ff */
[----:B------:R-:W-:Y:S02]  /*1490*/  UIADD3 UR4, UR4, 0x2, URZ ;  /* 0x0000000204047890 */ /* 0x000fe4000fffe03f */
[----:B------:R-:W-:Y:S01]  /*14a0*/  UIADD3 UR6, UR6, 0x80, URZ ;  /* 0x0000008006067890 */ /* 0x000fe2000fffe03f */
[----:B------:R-:W-:Y:S01]  /*14b0*/  UMOV UR5, 0x80000020 ;  /* 0x8000002000057882 */ /* 0x000fe20000000000 */
[----:B------:R-:W-:Y:S01]  /*14c0*/  UMOV UR7, 0x40000040 ;  /* 0x4000004000077882 */ /* 0x000fe20000000000 */
[----:B------:R-:W-:Y:S02]  /*14d0*/  WARPGROUP.DEPBAR.LE gsb0, 0x0 ;  /* 0x00008000000079c5 */ /* 0x000fe40000010000 */
[----:B------:R-:W-:-:S06]  /*14e0*/  WARPGROUP.ARRIVE ;  /* 0x00000000000079c5 */ /* 0x000fcc0000000000 */
[----:B------:R-:W-:Y:S03]  /*14f0*/  HGMMA.64x128x16.F32 R24, gdesc[UR4].tnspB, R24, gsb0 ;  /* 0x41e00000041879f0 */ /* 0x000fe60008000818 */
[----:B------:R-:W-:Y:S02]  /*1500*/  WARPGROUP.DEPBAR.LE gsb0, 0x0 ;  /* 0x00008000000079c5 */ /* 0x000fe40000010000 */
[----:B------:R-:W-:Y:S05]  /*1510*/  @!P1 BRA `(.L_x_19) ;  /* 0x0000000000d89947 */ /* 0x000fea0003800000 */
[----:B------:R-:W-:Y:S02]  /*1520*/  UIADD3 UR4, UR39, 0x1, URZ ;  /* 0x0000000127047890 */ /* 0x000fe4000fffe03f */
[----:B------:R-:W-:Y:S02]  /*1530*/  UMOV UR9, UR39 ;  /* 0x0000002700097c82 */ /* 0x000fe40008000000 */
[----:B------:R-:W-:-:S04]  /*1540*/  UISETP.NE.AND UP0, UPT, UR4, 0xe, UPT ;  /* 0x0000000e0400788c */ /* 0x000fc8000bf05270 */
[----:B------:R-:W-:Y:S02]  /*1550*/  USEL UR5, URZ, 0x1, UP0 ;  /* 0x000000013f057887 */ /* 0x000fe40008000000 */
[----:B------:R-:W-:Y:S02]  /*1560*/  USEL UR8, UR4, URZ, UP0 ;  /* 0x0000003f04087287 */ /* 0x000fe40008000000 */
[----:B------:R-:W-:-:S06]  /*1570*/  ULOP3.LUT UR5, UR38, UR5, URZ, 0x3c, !UPT ;  /* 0x0000000526057292 */ /* 0x000fcc000f8e3c3f */
[----:B01----:R-:W-:-:S07]  /*1580*/  IMAD.U32 R5, RZ, RZ, UR5 ;  /* 0x00000005ff057e24 */ /* 0x003fce000f8e00ff */
.L_x_26:
[----:B01----:R-:W-:Y:S05]  /*1590*/  @!P0 BRA `(.L_x_20) ;  /* 0x0000000000048947 */ /* 0x003fea0003800000 */
[----:B------:R-:W-:Y:S01]  /*15a0*/  BPT.TRAP 0x1 ;  /* 0x000000040000795c */ /* 0x000fe20000300000 */
.L_x_20:
[----:B------:R-:W0:Y:S01]  /*15b0*/  S2UR UR5, SR_CgaCtaId ;  /* 0x00000000000579c3 */ /* 0x000e220000008800 */
[----:B------:R-:W-:Y:S01]  /*15c0*/  UMOV UR4, 0x400 ;  /* 0x0000040000047882 */ /* 0x000fe20000000000 */
[----:B------:R-:W-:Y:S01]  /*15d0*/  SHF.L.U32 R3, R5, 0x1f, RZ ;  /* 0x0000001f05037819 */ /* 0x000fe200000006ff */
[----:B0-----:R-:W-:-:S04]  /*15e0*/  ULEA UR11, UR5, UR4, 0x18 ;  /* 0x00000004050b7291 */ /* 0x001fc8000f8ec03f */
[----:B------:R-:W-:-:S09]  /*15f0*/  ULEA UR4, UR8, UR11, 0x3 ;  /* 0x0000000b08047291 */ /* 0x000fd2000f8e183f */
[----:B------:R0:W1:Y:S01]  /*1600*/  SYNCS.PHASECHK.TRANS64.TRYWAIT P1, [UR4], R3 ;  /* 0x00000003ff0075a7 */ /* 0x0000620008020144 */
[----:B------:R-:W-:Y:S05]  /*1610*/  @!P0 BRA `(.L_x_21) ;  /* 0x0000000000048947 */ /* 0x000fea0003800000 */
[----:B------:R-:W-:Y:S01]  /*1620*/  BPT.TRAP 0x1 ;  /* 0x000000040000795c */ /* 0x000fe20000300000 */
.L_x_21:
[----:B-1----:R-:W-:Y:S05]  /*1630*/  @P1 BRA `(.L_x_22) ;  /* 0x0000000000081947 */ /* 0x002fea0003800000 */
[----:B------:R-:W1:Y:S02]  /*1640*/  SYNCS.PHASECHK.TRANS64.TRYWAIT P1, [UR4], R3 ;  /* 0x00000003ff0075a7 */ /* 0x000e640008020144 */
[----:B-1----:R-:W-:Y:S05]  /*1650*/  @!P1 BRA `(.L_x_23) ;  /* 0x0000006800809947 */ /* 0x002fea0003800000 */
.L_x_22:
[----:B------:R-:W-:Y:S01]  /*1660*/  ULEA UR4, UR8, UR41, 0x9 ;  /* 0x0000002908047291 */ /* 0x000fe2000f8e483f */
[----:B------:R-:W-:Y:S01]  /*1670*/  WARPGROUP.ARRIVE ;  /* 0x00000000000079c5 */ /* 0x000fe20000000000 */
[----:B------:R-:W-:Y:S01]  /*1680*/  ULEA UR6, UR8, UR10, 0x9 ;  /* 0x0000000a08067291 */ /* 0x000fe2000f8e483f */
[----:B------:R-:W-:Y:S01]  /*1690*/  UMOV UR5, 0x80000020 ;  /* 0x8000002000057882 */ /* 0x000fe20000000000 */
[----:B------:R-:W-:-:S07]  /*16a0*/  UMOV UR7, 0x40000040 ;  /* 0x4000004000077882 */ /* 0x000fce0000000000 */
[----:B------:R-:W-:Y:S01]  /*16b0*/  HGMMA.64x128x16.F32 R24, gdesc[UR4].tnspB, R24, gsb0 ;  /* 0x41e00000041879f0 */ /* 0x000fe20008000818 */
        /* <DEDUP_REMOVED lines=9> */
[----:B------:R-:W-:Y:S01]  /*1750*/  BPT.TRAP 0x1 ;  /* 0x000000040000795c */ /* 0x000fe20000300000 */
.L_x_24:
[----:B------:R-:W-:Y:S01]  /*1760*/  ULEA UR4, UR9, UR11, 0x3 ;  /* 0x0000000b09047291 */ /* 0x000fe2000f8e183f */
[----:B------:R-:W-:-:S03]  /*1770*/  ISETP.GT.U32.AND P1, PT, R19, 0x1, PT ;  /* 0x000000011300780c */ /* 0x000fc60003f24070 */
[----:B------:R-:W-:-:S04]  /*1780*/  UIADD3 UR4, UR4, 0x70, URZ ;  /* 0x0000007004047890 */ /* 0x000fc8000fffe03f */
[----:B------:R-:W-:-:S09]  /*1790*/  UPRMT UR4, URZ, 0x654, UR4 ;  /* 0x000006543f047896 */ /* 0x000fd20008000004 */
[----:B------:R-:W-:Y:S01]  /*17a0*/  SYNCS.ARRIVE.TRANS64.RED.A1T0 RZ, [UR4], RZ ;  /* 0x000000ffffff79a7 */ /* 0x000fe20008100404 */
[----:B------:R-:W-:Y:S05]  /*17b0*/  @P1 BRA `(.L_x_25) ;  /* 0x0000000000041947 */ /* 0x000fea0003800000 */
[----:B------:R-:W-:Y:S01]  /*17c0*/  BPT.TRAP 0x1 ;  /* 0x000000040000795c */ /* 0x000fe20000300000 */
.L_x_25:
[----:B------:R-:W-:Y:S01]  /*17d0*/  UIADD3 UR8, UR8, 0x1, URZ ;  /* 0x0000000108087890 */ /* 0x000fe2000fffe03f */
[C---:B------:R-:W-:Y:S01]  /*17e0*/  ISETP.GT.AND P1, PT, R0.reuse, 0x1, PT ;  /* 0x000000010000780c */ /* 0x040fe20003f24270 */
[----:B------:R-:W-:Y:S01]  /*17f0*/  UIADD3 UR9, UR9, 0x1, URZ ;  /* 0x0000000109097890 */ /* 0x000fe2000fffe03f */
[----:B------:R-:W-:Y:S01]  /*1800*/  VIADD R0, R0, 0xffffffff ;  /* 0xffffffff00007836 */ /* 0x000fe20000000000 */
[----:B------:R-:W-:Y:S02]  /*1810*/  UISETP.NE.AND UP0, UPT, UR8, 0xe, UPT ;  /* 0x0000000e0800788c */ /* 0x000fe4000bf05270 */
[----:B------:R-:W-:Y:S02]  /*1820*/  UISETP.NE.AND UP1, UPT, UR9, 0xe, UPT ;  /* 0x0000000e0900788c */ /* 0x000fe4000bf25270 */
[----:B------:R-:W-:Y:S02]  /*1830*/  USEL UR4, URZ, 0x1, UP0 ;  /* 0x000000013f047887 */ /* 0x000fe40008000000 */
[----:B------:R-:W-:-:S02]  /*1840*/  USEL UR8, UR8, URZ, UP0 ;  /* 0x0000003f08087287 */ /* 0x000fc40008000000 */
[----:B------:R-:W-:Y:S02]  /*1850*/  USEL UR9, UR9, URZ, UP1 ;  /* 0x0000003f09097287 */ /* 0x000fe40008800000 */
[----:B------:R-:W-:Y:S01]  /*1860*/  LOP3.LUT R5, R5, UR4, RZ, 0x3c, !PT ;  /* 0x0000000405057c12 */ /* 0x000fe2000f8e3cff */
[----:B------:R-:W-:Y:S09]  /*1870*/  @P1 BRA `(.L_x_26) ;  /* 0xfffffffc00441947 */ /* 0x000ff2000383ffff */
.L_x_19:
[----:B------:R-:W2:Y:S02]  /*1880*/  LDC R0, c[0x0][0x28c] ;  /* 0x0000a300ff007b82 */ /* 0x000ea40000000800 */
[----:B--2---:R-:W-:-:S13]  /*1890*/  ISETP.GE.AND P1, PT, R0, 0x1, PT ;  /* 0x000000010000780c */ /* 0x004fda0003f26270 */
[----:B------:R-:W-:Y:S05]  /*18a0*/  @!P1 BRA `(.L_x_27) ;  /* 0x00000000004c9947 */ /* 0x000fea0003800000 */
[----:B------:R-:W-:Y:S05]  /*18b0*/  @!P0 BRA `(.L_x_28) ;  /* 0x0000000000048947 */ /* 0x000fea0003800000 */
[----:B------:R-:W-:Y:S01]  /*18c0*/  BPT.TRAP 0x1 ;  /* 0x000000040000795c */ /* 0x000fe20000300000 */
.L_x_28:
[----:B------:R-:W-:Y:S01]  /*18d0*/  UISETP.LT.AND UP0, UPT, UR40, 0x1, UPT ;  /* 0x000000012800788c */ /* 0x000fe2000bf01270 */
[----:B------:R-:W2:Y:S01]  /*18e0*/  S2UR UR7, SR_CgaCtaId ;  /* 0x00000000000779c3 */ /* 0x000ea20000008800 */
[----:B------:R-:W-:Y:S02]  /*18f0*/  ISETP.GT.U32.AND P0, PT, R19, 0x1, PT ;  /* 0x000000011300780c */ /* 0x000fe40003f04070 */
[----:B------:R-:W-:-:S04]  /*1900*/  USEL UR6, UR40, 0x1, UP0 ;  /* 0x0000000128067887 */ /* 0x000fc80008000000 */
[----:B------:R-:W-:-:S04]  /*1910*/  UIADD3 UR6, UR39, UR40, -UR6 ;  /* 0x0000002827067290 */ /* 0x000fc8000fffe806 */
[----:B------:R-:W-:-:S04]  /*1920*/  USHF.R.U32.HI UR4, URZ, 0x1, UR6 ;  /* 0x000000013f047899 */ /* 0x000fc80008011606 */
[----:B------:R-:W-:-:S04]  /*1930*/  UIMAD.WIDE.U32 UR4, UR4, -0x6db6db6d, URZ ;  /* 0x92492493040478a5 */ /* 0x000fc8000f8e003f */
[----:B------:R-:W-:-:S03]  /*1940*/  USHF.R.U32.HI UR4, URZ, 0x2, UR5 ;  /* 0x000000023f047899 */ /* 0x000fc60008011605 */
[----:B------:R-:W-:Y:S01]  /*1950*/  UMOV UR5, 0x400 ;  /* 0x0000040000057882 */ /* 0x000fe20000000000 */
[----:B------:R-:W-:Y:S02]  /*1960*/  UIMAD UR6, UR4, -0xe, UR6 ;  /* 0xfffffff2040678a4 */ /* 0x000fe4000f8e0206 */
[----:B--2---:R-:W-:-:S04]  /*1970*/  ULEA UR5, UR7, UR5, 0x18 ;  /* 0x0000000507057291 */ /* 0x004fc8000f8ec03f */
[----:B------:R-:W-:-:S04]  /*1980*/  ULEA UR6, UR6, UR5, 0x3 ;  /* 0x0000000506067291 */ /* 0x000fc8000f8e183f */
[----:B------:R-:W-:-:S04]  /*1990*/  UIADD3 UR6, UR6, 0x70, URZ ;  /* 0x0000007006067890 */ /* 0x000fc8000fffe03f */
[----:B------:R-:W-:-:S09]  /*19a0*/  UPRMT UR6, URZ, 0x654, UR6 ;  /* 0x000006543f067896 */ /* 0x000fd20008000006 */
[----:B------:R-:W-:Y:S01]  /*19b0*/  SYNCS.ARRIVE.TRANS64.RED.A1T0 RZ, [UR6], RZ ;  /* 0x000000ffffff79a7 */ /* 0x000fe20008100406 */
[----:B------:R-:W-:Y:S05]  /*19c0*/  @P0 BRA `(.L_x_27) ;  /* 0x0000000000040947 */ /* 0x000fea0003800000 */
[----:B------:R-:W-:Y:S01]  /*19d0*/  BPT.TRAP 0x1 ;  /* 0x000000040000795c */ /* 0x000fe20000300000 */
.L_x_27:
[----:B------:R-:W2:Y:S01]  /*19e0*/  LDC R6, c[0x0][0x288] ;  /* 0x0000a200ff067b82 */ /* 0x000ea20000000800 */
[----:B------:R-:W-:Y:S01]  /*19f0*/  LOP3.LUT R0, R22, 0x1, RZ, 0xc0, !PT ;  /* 0x0000000116007812 */ /* 0x000fe200078ec0ff */
[----:B------:R-:W-:Y:S01]  /*1a00*/  IMAD.SHL.U32 R13, R92, 0x80, RZ ;  /* 0x000000805c0d7824 */ /* 0x000fe200078e00ff */
[----:B01----:R-:W-:Y:S01]  /*1a10*/  SHF.R.U32.HI R3, RZ, 0x2, R18 ;  /* 0x00000002ff037819 */ /* 0x003fe20000011612 */
[----:B------:R-:W-:Y:S01]  /*1a20*/  UIADD3 UR39, UR40, UR39, URZ ;  /* 0x0000002728277290 */ /* 0x000fe2000fffe03f */
[----:B------:R-:W-:Y:S01]  /*1a30*/  LOP3.LUT R4, R18, 0x60, RZ, 0xc0, !PT ;  /* 0x0000006012047812 */ /* 0x000fe200078ec0ff */
[----:B------:R-:W-:Y:S01]  /*1a40*/  IMAD.SHL.U32 R8, R0, 0x40, RZ ;  /* 0x0000004000087824 */ /* 0x000fe200078e00ff */
[----:B------:R-:W-:Y:S01]  /*1a50*/  LOP3.LUT R5, R18, 0x3, RZ, 0xc0, !PT ;  /* 0x0000000312057812 */ /* 0x000fe200078ec0ff */
[----:B------:R-:W-:Y:S01]  /*1a60*/  UISETP.GT.U32.AND UP0, UPT, UR39, 0xd, UPT ;  /* 0x0000000d2700788c */ /* 0x000fe2000bf04070 */
[----:B------:R-:W-:Y:S01]  /*1a70*/  LOP3.LUT R3, R3, 0x7, RZ, 0xc0, !PT ;  /* 0x0000000703037812 */ /* 0x000fe200078ec0ff */
[----:B------:R-:W-:Y:S01]  /*1a80*/  ULDC UR7, c[0x0][0x284] ;  /* 0x0000a10000077ab9 */ /* 0x000fe20000000800 */
[----:B------:R-:W-:Y:S01]  /*1a90*/  SHF.R.U32.HI R4, RZ, 0x1, R4 ;  /* 0x00000001ff047819 */ /* 0x000fe20000011604 */
[----:B------:R-:W-:Y:S01]  /*1aa0*/  USHF.R.U32.HI UR4, URZ, 0x1, UR39 ;  /* 0x000000013f047899 */ /* 0x000fe20008011627 */
[----:B------:R-:W-:Y:S01]  /*1ab0*/  SHF.R.S32.HI R21, RZ, 0x1f, R89 ;  /* 0x0000001fff157819 */ /* 0x000fe20000011459 */
[----:B------:R-:W-:Y:S01]  /*1ac0*/  UISETP.LT.U32.AND UP0, UPT, UR40, 0xe, UP0 ;  /* 0x0000000e2800788c */ /* 0x000fe20008701070 */
[--C-:B------:R-:W-:Y:S01]  /*1ad0*/  IADD3 R7, RZ, -R4, -R3.reuse ;  /* 0x80000004ff077210 */ /* 0x100fe20007ffe803 */
[----:B------:R-:W-:Y:S01]  /*1ae0*/  UISETP.GE.U32.AND UP1, UPT, UR40, 0xe, UPT ;  /* 0x0000000e2800788c */ /* 0x000fe2000bf26070 */
[----:B------:R-:W-:Y:S01]  /*1af0*/  LOP3.LUT R3, R8, 0x40, R3, 0xe2, !PT ;  /* 0x0000004008037812 */ /* 0x000fe200078ee203 */
[----:B------:R-:W-:Y:S01]  /*1b00*/  IMAD.SHL.U32 R8, R18, 0x2, RZ ;  /* 0x0000000212087824 */ /* 0x000fe200078e00ff */
[----:B------:R-:W-:Y:S01]  /*1b10*/  ULDC.64 UR8, c[0x0][0x5d0] ;  /* 0x0001740000087ab9 */ /* 0x000fe20000000a00 */
[----:B------:R-:W-:Y:S01]  /*1b20*/  UIMAD.WIDE.U32 UR4, UR4, -0x6db6db6d, URZ ;  /* 0x92492493040478a5 */ /* 0x000fe2000f8e003f */
[----:B------:R-:W-:Y:S01]  /*1b30*/  IMAD.WIDE R10, R91, 0x80, RZ ;  /* 0x000000805b0a7825 */ /* 0x000fe200078e02ff */
[----:B------:R-:W-:Y:S01]  /*1b40*/  USEL UR6, URZ, 0x1, !UP0 ;  /* 0x000000013f067887 */ /* 0x000fe2000c000000 */
[----:B------:R-:W-:Y:S01]  /*1b50*/  LOP3.LUT R8, R13, 0x6, R8, 0xf8, !PT ;  /* 0x000000060d087812 */ /* 0x000fe200078ef808 */
[----:B------:R-:W-:Y:S01]  /*1b60*/  USHF.R.U32.HI UR4, URZ, 0x2, UR5 ;  /* 0x000000023f047899 */ /* 0x000fe20008011605 */
[----:B--2---:R-:W-:Y:S01]  /*1b70*/  IMAD R12, R5, -0x2, R6 ;  /* 0xfffffffe050c7824 */ /* 0x004fe200078e0206 */
[----:B------:R-:W-:Y:S01]  /*1b80*/  ISETP.GE.AND P0, PT, R13, R6, PT ;  /* 0x000000060d00720c */ /* 0x000fe20003f06270 */
[----:B------:R-:W-:Y:S01]  /*1b90*/  IMAD.SHL.U32 R5, R91, 0x80, RZ ;  /* 0x000000805b057824 */ /* 0x000fe200078e00ff */
[----:B------:R-:W-:Y:S01]  /*1ba0*/  SHF.R.S32.HI R9, RZ, 0x1f, R8 ;  /* 0x0000001fff097819 */ /* 0x000fe20000011408 */
[----:B------:R-:W-:Y:S01]  /*1bb0*/  IMAD R6, R21, UR8, RZ ;  /* 0x0000000815067c24 */ /* 0x000fe2000f8e02ff */
[----:B------:R-:W-:Y:S01]  /*1bc0*/  ULOP3.LUT UR38, UR38, UR6, URZ, 0x3c, !UPT ;  /* 0x0000000626267292 */ /* 0x000fe2000f8e3c3f */
[----:B------:R-:W-:Y:S01]  /*1bd0*/  IMAD R0, R0, -0x40, R7 ;  /* 0xffffffc000007824 */ /* 0x000fe200078e0207 */
[----:B------:R-:W-:Y:S01]  /*1be0*/  ISETP.GE.OR P0, PT, R5, UR7, P0 ;  /* 0x0000000705007c0c */ /* 0x000fe20008706670 */
[C---:B------:R-:W-:Y:S01]  /*1bf0*/  IMAD R15, R89.reuse, UR9, R6 ;  /* 0x00000009590f7c24 */ /* 0x040fe2000f8e0206 */
[----:B------:R-:W-:Y:S01]  /*1c00*/  LOP3.LUT R105, R10, R3, R4, 0xfe, !PT ;  /* 0x000000030a697212 */ /* 0x000fe200078efe04 */
[----:B------:R-:W-:Y:S01]  /*1c10*/  IMAD.WIDE.U32 R6, R89, UR8, R8 ;  /* 0x0000000859067c25 */ /* 0x000fe2000f8e0008 */
[----:B------:R-:W-:Y:S01]  /*1c20*/  UIMAD UR39, UR4, -0xe, UR39 ;  /* 0xfffffff2042778a4 */ /* 0x000fe2000f8e0227 */
[----:B------:R-:W-:Y:S01]  /*1c30*/  IADD3 R3, -R5, UR7, R0 ;  /* 0x0000000705037c10 */ /* 0x000fe2000fffe100 */
[----:B------:R-:W-:Y:S01]  /*1c40*/  @UP1 ULOP3.LUT UR38, UR38, 0x1, UR4, 0x78, !UPT ;  /* 0x0000000126261892 */ /* 0x000fe2000f8e7804 */
[----:B------:R-:W-:-:S02]  /*1c50*/  IMAD.IADD R7, R7, 0x1, R15 ;  /* 0x0000000107077824 */ /* 0x000fc400078e020f */
[----:B------:R-:W-:Y:S02]  /*1c60*/  IMAD.IADD R4, R12, 0x1, -R13 ;  /* 0x000000010c047824 */ /* 0x000fe400078e0a0d */
[----:B------:R-:W-:Y:S02]  /*1c70*/  IMAD.MOV.U32 R0, RZ, RZ, -0x1 ;  /* 0xffffffffff007424 */ /* 0x000fe400078e00ff */
[----:B------:R-:W-:Y:S05]  /*1c80*/  @P0 BRA `(.L_x_29) ;  /* 0x0000004000240947 */ /* 0x000fea0003800000 */
[----:B------:R-:W0:Y:S01]  /*1c90*/  LDC.64 R98, c[0x0][0x5c8] ;  /* 0x00017200ff627b82 */ /* 0x000e220000000a00 */
[----:B-----5:R-:W-:Y:S01]  /*1ca0*/  FSETP.NEU.AND P0, PT, R88, RZ, PT ;  /* 0x000000ff5800720b */ /* 0x020fe20003f0d000 */
[----:B------:R-:W-:Y:S01]  /*1cb0*/  BSSY B0, `(.L_x_29) ;  /* 0x0000406000007945 */ /* 0x000fe20003800000 */
[----:B------:R-:W-:-:S04]  /*1cc0*/  ISETP.GT.AND P2, PT, R4, RZ, PT ;  /* 0x000000ff0400720c */ /* 0x000fc80003f44270 */
[----:B------:R-:W-:Y:S01]  /*1cd0*/  ISETP.GT.AND P1, PT, R3, RZ, P2 ;  /* 0x000000ff0300720c */ /* 0x000fe20001724270 */
[-C--:B0-----:R-:W-:Y:S02]  /*1ce0*/  IMAD R12, R11, R98.reuse, RZ ;  /* 0x000000620b0c7224 */ /* 0x081fe400078e02ff */
[----:B------:R-:W-:-:S04]  /*1cf0*/  IMAD.WIDE.U32 R92, R105, R98, R6 ;  /* 0x00000062695c7225 */ /* 0x000fc800078e0006 */
[----:B------:R-:W-:-:S04]  /*1d00*/  IMAD R5, R105, R99, R12 ;  /* 0x0000006369057224 */ /* 0x000fc800078e020c */
[----:B------:R-:W-:Y:S01]  /*1d10*/  IMAD.IADD R91, R93, 0x1, R5 ;  /* 0x000000015d5b7824 */ /* 0x000fe200078e0205 */
[----:B------:R-:W-:Y:S06]  /*1d20*/  @!P0 BRA `(.L_x_30) ;  /* 0x0000002c00288947 */ /* 0x000fec0003800000 */
[----:B------:R-:W0:Y:S01]  /*1d30*/  LDC.64 R96, c[0x0][0x5b8] ;  /* 0x00016e00ff607b82 */ /* 0x000e220000000a00 */
[----:B------:R-:W-:-:S07]  /*1d40*/  ULDC.64 UR4, c[0x0][0x5c0] ;  /* 0x0001700000047ab9 */ /* 0x000fce0000000a00 */
[----:B------:R-:W1:Y:S08]  /*1d50*/  LDC.64 R100, c[0x0][0x5b0] ;  /* 0x00016c00ff647b82 */ /* 0x000e700000000a00 */
[----:B------:R-:W2:Y:S01]  /*1d60*/  LDC.64 R102, c[0x0][0x5a8] ;  /* 0x00016a00ff667b82 */ /* 0x000ea20000000a00 */
[-C--:B0-----:R-:W-:Y:S02]  /*1d70*/  IMAD R6, R21, R96.reuse, RZ ;  /* 0x0000006015067224 */ /* 0x081fe400078e02ff */
[----:B------:R-:W-:-:S04]  /*1d80*/  IMAD.WIDE.U32 R94, R89, R96, R8 ;  /* 0x00000060595e7225 */ /* 0x000fc800078e0008 */
[----:B------:R-:W-:Y:S02]  /*1d90*/  IMAD R93, R89, R97, R6 ;  /* 0x00000061595d7224 */ /* 0x000fe400078e0206 */
[-C--:B-1----:R-:W-:Y:S02]  /*1da0*/  IMAD R10, R11, R100.reuse, RZ ;  /* 0x000000640b0a7224 */ /* 0x082fe400078e02ff */
[----:B------:R-:W-:Y:S02]  /*1db0*/  IMAD.IADD R13, R95, 0x1, R93 ;  /* 0x000000015f0d7824 */ /* 0x000fe400078e025d */
[----:B------:R-:W-:Y:S02]  /*1dc0*/  IMAD.MOV.U32 R12, RZ, RZ, R94 ;  /* 0x000000ffff0c7224 */ /* 0x000fe400078e005e */
[C---:B------:R-:W-:Y:S02]  /*1dd0*/  IMAD R97, R105.reuse, R101, R10 ;  /* 0x0000006569617224 */ /* 0x040fe400078e020a */
[----:B------:R-:W-:-:S04]  /*1de0*/  IMAD.WIDE.U32 R6, R105, R100, R12 ;  /* 0x0000006469067225 */ /* 0x000fc800078e000c */
[----:B------:R-:W-:Y:S01]  /*1df0*/  IMAD.IADD R5, R7, 0x1, R97 ;  /* 0x0000000107057824 */ /* 0x000fe200078e0261 */
[----:B--2---:R-:W-:-:S04]  /*1e00*/  LEA R14, P0, R6, R102, 0x1 ;  /* 0x00000066060e7211 */ /* 0x004fc800078008ff */
[----:B------:R-:W-:-:S05]  /*1e10*/  LEA.HI.X R15, R6, R103, R5, 0x1, P0 ;  /* 0x00000067060f7211 */ /* 0x000fca00000f0c05 */
[----:B------:R0:W2:Y:S01]  /*1e20*/  @P1 LDG.E.LTC128B.U16 R5, desc[UR36][R14.64] ;  /* 0x000000240e051981 */ /* 0x0000a2000c1e1520 */
[----:B------:R-:W-:Y:S01]  /*1e30*/  LEA R10, P0, R92, UR4, 0x1 ;  /* 0x000000045c0a7c11 */ /* 0x000fe2000f8008ff */
[----:B------:R-:W-:Y:S01]  /*1e40*/  IMAD.WIDE.U32 R6, R105, R100, R8 ;  /* 0x0000006469067225 */ /* 0x000fe200078e0008 */
[----:B------:R-:W-:Y:S03]  /*1e50*/  BSSY B1, `(.L_x_31) ;  /* 0x0000012000017945 */ /* 0x000fe60003800000 */
[----:B------:R-:W-:Y:S02]  /*1e60*/  IMAD.IADD R7, R97, 0x1, R7 ;  /* 0x0000000161077824 */ /* 0x000fe400078e0207 */
[----:B------:R-:W-:Y:S01]  /*1e70*/  IMAD.WIDE.U32 R20, R89, R96, R6 ;  /* 0x0000006059147225 */ /* 0x000fe200078e0006 */
[----:B0-----:R-:W-:-:S03]  /*1e80*/  SHF.L.U64.HI R15, R100, 0x3, R101 ;  /* 0x00000003640f7819 */ /* 0x001fc60000010265 */
[----:B------:R-:W-:Y:S01]  /*1e90*/  IMAD.IADD R7, R93, 0x1, R21 ;  /* 0x000000015d077824 */ /* 0x000fe200078e0215 */
[----:B------:R-:W-:Y:S01]  /*1ea0*/  LEA R6, P4, R20, R102, 0x1 ;  /* 0x0000006614067211 */ /* 0x000fe200078808ff */
[----:B------:R-:W-:-:S03]  /*1eb0*/  IMAD.SHL.U32 R14, R100, 0x8, RZ ;  /* 0x00000008640e7824 */ /* 0x000fc600078e00ff */
[----:B------:R-:W-:Y:S01]  /*1ec0*/  LEA.HI.X R7, R20, R103, R7, 0x1, P4 ;  /* 0x0000006714077211 */ /* 0x000fe200020f0c07 */
[----:B--2---:R-:W-:-:S05]  /*1ed0*/  HADD2.F32 R11, -RZ, R5.H0_H0 ;  /* 0x20000005ff0b7230 */ /* 0x004fca0000004100 */
[----:B------:R-:W-:-:S04]  /*1ee0*/  FMUL R11, R11, R88 ;  /* 0x000000580b0b7220 */ /* 0x000fc80000400000 */
[----:B------:R-:W-:Y:S01]  /*1ef0*/  FFMA R24, R24, R23, R11 ;  /* 0x0000001718187223 */ /* 0x000fe2000000000b */
[----:B------:R-:W-:Y:S02]  /*1f00*/  LEA.HI.X R11, R92, UR5, R91, 0x1, P0 ;  /* 0x000000055c0b7c11 */ /* 0x000fe400080f0c5b */
[----:B------:R-:W-:Y:S02]  /*1f10*/  ISETP.GT.AND P0, PT, R4, 0x1, PT ;  /* 0x000000010400780c */ /* 0x000fe40003f04270 */
[----:B------:R-:W-:Y:S02]  /*1f20*/  F2FP.F16.F32.PACK_AB R24, RZ, R24 ;  /* 0x00000018ff18723e */ /* 0x000fe400000000ff */
[----:B------:R-:W-:-:S03]  /*1f30*/  ISETP.GT.AND P3, PT, R3, RZ, P0 ;  /* 0x000000ff0300720c */ /* 0x000fc60000764270 */
[----:B------:R0:W-:Y:S10]  /*1f40*/  @P1 STG.E.U16 desc[UR36][R10.64], R24 ;  /* 0x000000180a001986 */ /* 0x0001f4000c101524 */
[----:B------:R-:W-:Y:S05]  /*1f50*/  @!P3 BRA `(.L_x_32) ;  /* 0x000000000004b947 */ /* 0x000fea0003800000 */
[----:B------:R1:W5:Y:S02]  /*1f60*/  LDG.E.LTC128B.U16 R5, desc[UR36][R6.64+0x2] ;  /* 0x0000022406057981 */ /* 0x000364000c1e1520 */
.L_x_32:
[----:B------:R-:W-:Y:S05]  /*1f70*/  BSYNC B1 ;  /* 0x0000000000017941 */ /* 0x000fea0003800000 */
.L_x_31:
[----:B-----5:R-:W-:Y:S01]  /*1f80*/  HADD2.F32 R91, -RZ, R5.H0_H0 ;  /* 0x20000005ff5b7230 */ /* 0x020fe20000004100 */
[----:B------:R-:W-:Y:S01]  /*1f90*/  ISETP.GT.AND P2, PT, R3, 0x8, P2 ;  /* 0x000000080300780c */ /* 0x000fe20001744270 */
[----:B------:R-:W-:Y:S01]  /*1fa0*/  IMAD.WIDE.U32 R20, R105, R100, R14 ;  /* 0x0000006469147225 */ /* 0x000fe200078e000e */
[----:B0-----:R-:W-:-:S03]  /*1fb0*/  PRMT R24, R5, 0x7610, R24 ;  /* 0x0000761005187816 */ /* 0x001fc60000000018 */
[----:B------:R-:W-:Y:S01]  /*1fc0*/  FMUL R12, R91, R88 ;  /* 0x000000585b0c7220 */ /* 0x000fe20000400000 */
[----:B------:R-:W-:Y:S01]  /*1fd0*/  IMAD.IADD R97, R97, 0x1, R21 ;  /* 0x0000000161617824 */ /* 0x000fe200078e0215 */
[----:B------:R-:W-:Y:S02]  /*1fe0*/  IADD3 R94, P1, R94, R20, RZ ;  /* 0x000000145e5e7210 */ /* 0x000fe40007f3e0ff */
[----:B------:R-:W-:-:S03]  /*1ff0*/  FFMA R12, R25, R23, R12 ;  /* 0x00000017190c7223 */ /* 0x000fc6000000000c */
[----:B------:R-:W-:Y:S01]  /*2000*/  IMAD.X R13, R97, 0x1, R13, P1 ;  /* 0x00000001610d7824 */ /* 0x000fe200008e060d */
[C---:B------:R-:W-:Y:S02]  /*2010*/  LEA R14, P1, R94.reuse, R102, 0x1 ;  /* 0x000000665e0e7211 */ /* 0x040fe400078208ff */
[----:B------:R-:W-:Y:S02]  /*2020*/  F2FP.F16.F32.PACK_AB R12, RZ, R12 ;  /* 0x0000000cff0c723e */ /* 0x000fe400000000ff */
[----:B------:R-:W-:Y:S02]  /*2030*/  LEA.HI.X R15, R94, R103, R13, 0x1, P1 ;  /* 0x000000675e0f7211 */ /* 0x000fe400008f0c0d */
[----:B------:R-:W-:-:S05]  /*2040*/  PRMT R21, R12, 0x7610, R21 ;  /* 0x000076100c157816 */ /* 0x000fca0000000015 */
[----:B------:R0:W-:Y:S04]  /*2050*/  @P3 STG.E.U16 desc[UR36][R10.64+0x2], R21 ;  /* 0x000002150a003986 */ /* 0x0001e8000c101524 */
[----:B------:R-:W2:Y:S01]  /*2060*/  @P2 LDG.E.LTC128B.U16 R24, desc[UR36][R14.64] ;  /* 0x000000240e182981 */ /* 0x000ea2000c1e1520 */
[----:B------:R-:W-:Y:S01]  /*2070*/  IADD3 R20, P1, R8, R20, RZ ;  /* 0x0000001408147210 */ /* 0x000fe20007f3e0ff */
[----:B------:R-:W-:Y:S01]  /*2080*/  BSSY B1, `(.L_x_33) ;  /* 0x0000011000017945 */ /* 0x000fe20003800000 */
[C---:B------:R-:W-:Y:S02]  /*2090*/  SHF.L.U64.HI R13, R98.reuse, 0x4, R99 ;  /* 0x00000004620d7819 */ /* 0x040fe40000010263 */
[----:B------:R-:W-:Y:S01]  /*20a0*/  ISETP.GT.AND P0, PT, R3, 0x8, P0 ;  /* 0x000000080300780c */ /* 0x000fe20000704270 */
[----:B0-----:R-:W-:Y:S01]  /*20b0*/  IMAD.X R21, R9, 0x1, R97, P1 ;  /* 0x0000000109157824 */ /* 0x001fe200008e0661 */
[----:B------:R-:W-:Y:S01]  /*20c0*/  LEA R12, P1, R98, R10, 0x4 ;  /* 0x0000000a620c7211 */ /* 0x000fe200078220ff */
[----:B------:R-:W-:-:S04]  /*20d0*/  IMAD.WIDE.U32 R20, R89, R96, R20 ;  /* 0x0000006059147225 */ /* 0x000fc800078e0014 */
[----:B------:R-:W-:Y:S01]  /*20e0*/  IMAD.X R13, R13, 0x1, R11, P1 ;  /* 0x000000010d0d7824 */ /* 0x000fe200008e060b */
[----:B------:R-:W-:Y:S01]  /*20f0*/  LEA R8, P3, R20, R102, 0x1 ;  /* 0x0000006614087211 */ /* 0x000fe200078608ff */
[----:B------:R-:W-:-:S05]  /*2100*/  IMAD.IADD R9, R93, 0x1, R21 ;  /* 0x000000015d097824 */ /* 0x000fca00078e0215 */
[----:B------:R-:W-:Y:S01]  /*2110*/  LEA.HI.X R9, R20, R103, R9, 0x1, P3 ;  /* 0x0000006714097211 */ /* 0x000fe200018f0c09 */
[----:B--2---:R-:W-:-:S05]  /*2120*/  HADD2.F32 R5, -RZ, R24.H0_H0 ;  /* 0x20000018ff057230 */ /* 0x004fca0000004100 */
[----:B------:R-:W-:-:S04]  /*2130*/  FMUL R5, R5, R88 ;  /* 0x0000005805057220 */ /* 0x000fc80000400000 */
[----:B------:R-:W-:-:S05]  /*2140*/  FFMA R5, R26, R23, R5 ;  /* 0x000000171a057223 */ /* 0x000fca0000000005 */
[----:B------:R-:W-:-:S05]  /*2150*/  F2FP.F16.F32.PACK_AB R5, RZ, R5 ;  /* 0x00000005ff05723e */ /* 0x000fca00000000ff */
[----:B------:R0:W-:Y:S01]  /*2160*/  @P2 STG.E.U16 desc[UR36][R12.64], R5 ;  /* 0x000000050c002986 */ /* 0x0001e2000c101524 */
[----:B------:R-:W-:Y:S05]  /*2170*/  @!P0 BRA `(.L_x_34) ;  /* 0x0000000000048947 */ /* 0x000fea0003800000 */
[----:B------:R2:W5:Y:S02]  /*2180*/  LDG.E.LTC128B.U16 R24, desc[UR36][R8.64+0x2] ;  /* 0x0000022408187981 */ /* 0x000564000c1e1520 */
.L_x_34:
[----:B------:R-:W-:Y:S05]  /*2190*/  BSYNC B1 ;  /* 0x0000000000017941 */ /* 0x000fea0003800000 */
.L_x_33:
[----:B0----5:R-:W-:Y:S01]  /*21a0*/  HADD2.F32 R5, -RZ, R24.H0_H0 ;  /* 0x20000018ff057230 */ /* 0x021fe20000004100 */
[----:B------:R-:W-:Y:S01]  /*21b0*/  ISETP.GT.AND P1, PT, R4, 0x8, PT ;  /* 0x000000080400780c */ /* 0x000fe20003f24270 */
[----:B------:R-:W-:Y:S03]  /*21c0*/  BSSY B1, `(.L_x_35) ;  /* 0x0000008000017945 */ /* 0x000fe60003800000 */
[----:B------:R-:W-:Y:S01]  /*21d0*/  FMUL R14, R5, R88 ;  /* 0x00000058050e7220 */ /* 0x000fe20000400000 */
[----:B------:R-:W-:-:S03]  /*21e0*/  ISETP.GT.AND P2, PT, R3, RZ, P1 ;  /* 0x000000ff0300720c */ /* 0x000fc60000f44270 */
[----:B------:R-:W-:-:S05]  /*21f0*/  FFMA R14, R27, R23, R14 ;  /* 0x000000171b0e7223 */ /* 0x000fca000000000e */
[----:B------:R-:W-:-:S05]  /*2200*/  F2FP.F16.F32.PACK_AB R14, RZ, R14 ;  /* 0x0000000eff0e723e */ /* 0x000fca00000000ff */
[----:B------:R0:W-:Y:S01]  /*2210*/  @P0 STG.E.U16 desc[UR36][R12.64+0x2], R14 ;  /* 0x0000020e0c000986 */ /* 0x0001e2000c101524 */
[----:B------:R-:W-:Y:S05]  /*2220*/  @!P2 BRA `(.L_x_36) ;  /* 0x000000000004a947 */ /* 0x000fea0003800000 */
[----:B------:R3:W5:Y:S02]  /*2230*/  LDG.E.LTC128B.U16 R24, desc[UR36][R6.64+0x10] ;  /* 0x0000102406187981 */ /* 0x000764000c1e1520 */
.L_x_36:
[----:B------:R-:W-:Y:S05]  /*2240*/  BSYNC B1 ;  /* 0x0000000000017941 */ /* 0x000fea0003800000 */
.L_x_35:
[----:B-----5:R-:W-:Y:S01]  /*2250*/  HADD2.F32 R5, -RZ, R24.H0_H0 ;  /* 0x20000018ff057230 */ /* 0x020fe20000004100 */
        /* <DEDUP_REMOVED lines=9> */
.L_x_38:
[----:B------:R-:W-:Y:S05]  /*22f0*/  BSYNC B1 ;  /* 0x0000000000017941 */ /* 0x000fea0003800000 */
.L_x_37:
[----:B----45:R-:W-:Y:S01]  /*2300*/  HADD2.F32 R5, -RZ, R24.H0_H0 ;  /* 0x20000018ff057230 */ /* 0x030fe20000004100 */
[----:B------:R-:W-:Y:S01]  /*2310*/  ISETP.GT.AND P1, PT, R3, 0x8, P1 ;  /* 0x000000080300780c */ /* 0x000fe20000f24270 */
[----:B------:R-:W-:Y:S03]  /*2320*/  BSSY B1, `(.L_x_39) ;  /* 0x0000007000017945 */ /* 0x000fe60003800000 */
[----:B0-----:R-:W-:-:S04]  /*2330*/  FMUL R14, R5, R88 ;  /* 0x00000058050e7220 */ /* 0x001fc80000400000 */
[----:B------:R-:W-:-:S05]  /*2340*/  FFMA R14, R29, R23, R14 ;  /* 0x000000171d0e7223 */ /* 0x000fca000000000e */
[----:B------:R-:W-:-:S05]  /*2350*/  F2FP.F16.F32.PACK_AB R14, RZ, R14 ;  /* 0x0000000eff0e723e */ /* 0x000fca00000000ff */
[----:B------:R0:W-:Y:S01]  /*2360*/  @P3 STG.E.U16 desc[UR36][R10.64+0x12], R14 ;  /* 0x0000120e0a003986 */ /* 0x0001e2000c101524 */
[----:B------:R-:W-:Y:S05]  /*2370*/  @!P1 BRA `(.L_x_40) ;  /* 0x0000000000049947 */ /* 0x000fea0003800000 */
[----:B------:R4:W5:Y:S02]  /*2380*/  LDG.E.LTC128B.U16 R24, desc[UR36][R8.64+0x10] ;  /* 0x0000102408187981 */ /* 0x000964000c1e1520 */
.L_x_40:
[----:B------:R-:W-:Y:S05]  /*2390*/  BSYNC B1 ;  /* 0x0000000000017941 */ /* 0x000fea0003800000 */
.L_x_39:
[----:B-----5:R-:W-:Y:S01]  /*23a0*/  HADD2.F32 R5, -RZ, R24.H0_H0 ;  /* 0x20000018ff057230 */ /* 0x020fe20000004100 */
[----:B------:R-:W-:Y:S01]  /*23b0*/  ISETP.GT.AND P0, PT, R3, 0x8, P0 ;  /* 0x000000080300780c */ /* 0x000fe20000704270 */
[----:B------:R-:W-:Y:S03]  /*23c0*/  BSSY B1, `(.L_x_41) ;  /* 0x0000007000017945 */ /* 0x000fe60003800000 */
[----:B------:R-:W-:-:S04]  /*23d0*/  FMUL R5, R5, R88 ;  /* 0x0000005805057220 */ /* 0x000fc80000400000 */
[----:B------:R-:W-:-:S05]  /*23e0*/  FFMA R5, R30, R23, R5 ;  /* 0x000000171e057223 */ /* 0x000fca0000000005 */
[----:B------:R-:W-:-:S05]  /*23f0*/  F2FP.F16.F32.PACK_AB R5, RZ, R5 ;  /* 0x00000005ff05723e */ /* 0x000fca00000000ff */
[----:B------:R0:W-:Y:S01]  /*2400*/  @P1 STG.E.U16 desc[UR36][R12.64+0x10], R5 ;  /* 0x000010050c001986 */ /* 0x0001e2000c101524 */
[----:B------:R-:W-:Y:S05]  /*2410*/  @!P0 BRA `(.L_x_42) ;  /* 0x0000000000048947 */ /* 0x000fea0003800000 */
[----:B------:R0:W5:Y:S02]  /*2420*/  LDG.E.LTC128B.U16 R24, desc[UR36][R8.64+0x12] ;  /* 0x0000122408187981 */ /* 0x000164000c1e1520 */
.L_x_42:
[----:B------:R-:W-:Y:S05]  /*2430*/  BSYNC B1 ;  /* 0x0000000000017941 */ /* 0x000fea0003800000 */
.L_x_41:
        /* <DEDUP_REMOVED lines=10> */
.L_x_44:
[----:B------:R-:W-:Y:S05]  /*24e0*/  BSYNC B1 ;  /* 0x0000000000017941 */ /* 0x000fea0003800000 */
.L_x_43:
        /* <DEDUP_REMOVED lines=10> */
.L_x_46:
[----:B------:R-:W-:Y:S05]  /*2590*/  BSYNC B1 ;  /* 0x0000000000017941 */ /* 0x000fea0003800000 */
.L_x_45:
[----:B0----5:R-:W-:Y:S01]  /*25a0*/  HADD2.F32 R5, -RZ, R24.H0_H0 ;  /* 0x20000018ff057230 */ /* 0x021fe20000004100 */
        /* <DEDUP_REMOVED lines=8> */
.L_x_48:
[----:B------:R-:W-:Y:S05]  /*2630*/  BSYNC B1 ;  /* 0x0000000000017941 */ /* 0x000fea0003800000 */
.L_x_47:
        /* <DEDUP_REMOVED lines=9> */
.L_x_50:
[----:B------:R-:W-:Y:S05]  /*26d0*/  BSYNC B1 ;  /* 0x0000000000017941 */ /* 0x000fea0003800000 */
.L_x_49:
        /* <DEDUP_REMOVED lines=10> */
.L_x_52:
[----:B------:R-:W-:Y:S05]  /*2780*/  BSYNC B1 ;  /* 0x0000000000017941 */ /* 0x000fea0003800000 */
.L_x_51:
        /* <DEDUP_REMOVED lines=10> */
.L_x_54:
[----:B------:R-:W-:Y:S05]  /*2830*/  BSYNC B1 ;  /* 0x0000000000017941 */ /* 0x000fea0003800000 */
.L_x_53:
        /* <DEDUP_REMOVED lines=9> */
.L_x_56:
[----:B------:R-:W-:Y:S05]  /*28d0*/  BSYNC B1 ;  /* 0x0000000000017941 */ /* 0x000fea0003800000 */
.L_x_55:
        /* <DEDUP_REMOVED lines=9> */
.L_x_58:
[----:B------:R-:W-:Y:S05]  /*2970*/  BSYNC B1 ;  /* 0x0000000000017941 */ /* 0x000fea0003800000 */
.L_x_57:
        /* <DEDUP_REMOVED lines=10> */
.L_x_60:
[----:B------:R-:W-:Y:S05]  /*2a20*/  BSYNC B1 ;  /* 0x0000000000017941 */ /* 0x000fea0003800000 */
.L_x_59:
        /* <DEDUP_REMOVED lines=10> */
.L_x_62:
[----:B------:R-:W-:Y:S05]  /*2ad0*/  BSYNC B1 ;  /* 0x0000000000017941 */ /* 0x000fea0003800000 */
.L_x_61:
        /* <DEDUP_REMOVED lines=9> */
.L_x_64:
[----:B------:R-:W-:Y:S05]  /*2b70*/  BSYNC B1 ;  /* 0x0000000000017941 */ /* 0x000fea0003800000 */
.L_x_63:
        /* <DEDUP_REMOVED lines=9> */
.L_x_66:
[----:B------:R-:W-:Y:S05]  /*2c10*/  BSYNC B1 ;  /* 0x0000000000017941 */ /* 0x000fea0003800000 */
.L_x_65:
        /* <DEDUP_REMOVED lines=10> */
.L_x_68:
[----:B------:R-:W-:Y:S05]  /*2cc0*/  BSYNC B1 ;  /* 0x0000000000017941 */ /* 0x000fea0003800000 */
.L_x_67:
        /* <DEDUP_REMOVED lines=10> */
.L_x_70:
[----:B------:R-:W-:Y:S05]  /*2d70*/  BSYNC B1 ;  /* 0x0000000000017941 */ /* 0x000fea0003800000 */
.L_x_69:
        /* <DEDUP_REMOVED lines=9> */
.L_x_72:
[----:B------:R-:W-:Y:S05]  /*2e10*/  BSYNC B1 ;  /* 0x0000000000017941 */ /* 0x000fea0003800000 */
.L_x_71:
        /* <DEDUP_REMOVED lines=9> */
.L_x_74:
[----:B------:R-:W-:Y:S05]  /*2eb0*/  BSYNC B1 ;  /* 0x0000000000017941 */ /* 0x000fea0003800000 */
.L_x_73:
        /* <DEDUP_REMOVED lines=10> */
.L_x_76:
[----:B------:R-:W-:Y:S05]  /*2f60*/  BSYNC B1 ;  /* 0x0000000000017941 */ /* 0x000fea0003800000 */
.L_x_75:
        /* <DEDUP_REMOVED lines=10> */
.L_x_78:
[----:B------:R-:W-:Y:S05]  /*3010*/  BSYNC B1 ;  /* 0x0000000000017941 */ /* 0x000fea0003800000 */
.L_x_77:
        /* <DEDUP_REMOVED lines=9> */
.L_x_80:
[----:B------:R-:W-:Y:S05]  /*30b0*/  BSYNC B1 ;  /* 0x0000000000017941 */ /* 0x000fea0003800000 */
.L_x_79:
        /* <DEDUP_REMOVED lines=9> */
.L_x_82:
[----:B------:R-:W-:Y:S05]  /*3150*/  BSYNC B1 ;  /* 0x0000000000017941 */ /* 0x000fea0003800000 */
.L_x_81:
        /* <DEDUP_REMOVED lines=10> */
.L_x_84:
[----:B------:R-:W-:Y:S05]  /*3200*/  BSYNC B1 ;  /* 0x0000000000017941 */ /* 0x000fea0003800000 */
.L_x_83:
        /* <DEDUP_REMOVED lines=10> */
.L_x_86:
[----:B------:R-:W-:Y:S05]  /*32b0*/  BSYNC B1 ;  /* 0x0000000000017941 */ /* 0x000fea0003800000 */
.L_x_85:
        /* <DEDUP_REMOVED lines=9> */
.L_x_88:
[----:B------:R-:W-:Y:S05]  /*3350*/  BSYNC B1 ;  /* 0x0000000000017941 */ /* 0x000fea0003800000 */
.L_x_87:
        /* <DEDUP_REMOVED lines=9> */
.L_x_90:
[----:B------:R-:W-:Y:S05]  /*33f0*/  BSYNC B1 ;  /* 0x0000000000017941 */ /* 0x000fea0003800000 */
.L_x_89:
        /* <DEDUP_REMOVED lines=10> */
.L_x_92:
[----:B------:R-:W-:Y:S05]  /*34a0*/  BSYNC B1 ;  /* 0x0000000000017941 */ /* 0x000fea0003800000 */
.L_x_91:
        /* <DEDUP_REMOVED lines=10> */
.L_x_94:
[----:B------:R-:W-:Y:S05]  /*3550*/  BSYNC B1 ;  /* 0x0000000000017941 */ /* 0x000fea0003800000 */
.L_x_93:
        /* <DEDUP_REMOVED lines=9> */
.L_x_96:
[----:B------:R-:W-:Y:S05]  /*35f0*/  BSYNC B1 ;  /* 0x0000000000017941 */ /* 0x000fea0003800000 */
.L_x_95:
        /* <DEDUP_REMOVED lines=9> */
.L_x_98:
[----:B------:R-:W-:Y:S05]  /*3690*/  BSYNC B1 ;  /* 0x0000000000017941 */ /* 0x000fea0003800000 */
.L_x_97:
        /* <DEDUP_REMOVED lines=10> */
.L_x_100:
[----:B------:R-:W-:Y:S05]  /*3740*/  BSYNC B1 ;  /* 0x0000000000017941 */ /* 0x000fea0003800000 */
.L_x_99:
        /* <DEDUP_REMOVED lines=10> */
.L_x_102:
[----:B------:R-:W-:Y:S05]  /*37f0*/  BSYNC B1 ;  /* 0x0000000000017941 */ /* 0x000fea0003800000 */
.L_x_101:
        /* <DEDUP_REMOVED lines=9> */
.L_x_104:
[----:B------:R-:W-:Y:S05]  /*3890*/  BSYNC B1 ;  /* 0x0000000000017941 */ /* 0x000fea0003800000 */
.L_x_103:
        /* <DEDUP_REMOVED lines=9> */
.L_x_106:
[----:B------:R-:W-:Y:S05]  /*3930*/  BSYNC B1 ;  /* 0x0000000000017941 */ /* 0x000fea0003800000 */
.L_x_105:
        /* <DEDUP_REMOVED lines=10> */
.L_x_108:
[----:B------:R-:W-:Y:S05]  /*39e0*/  BSYNC B1 ;  /* 0x0000000000017941 */ /* 0x000fea0003800000 */
.L_x_107:
        /* <DEDUP_REMOVED lines=10> */
.L_x_110:
[----:B------:R-:W-:Y:S05]  /*3a90*/  BSYNC B1 ;  /* 0x0000000000017941 */ /* 0x000fea0003800000 */
.L_x_109:
        /* <DEDUP_REMOVED lines=9> */
.L_x_112:
[----:B------:R-:W-:Y:S05]  /*3b30*/  BSYNC B1 ;  /* 0x0000000000017941 */ /* 0x000fea0003800000 */
.L_x_111:
        /* <DEDUP_REMOVED lines=9> */
.L_x_114:
[----:B------:R-:W-:Y:S05]  /*3bd0*/  BSYNC B1 ;  /* 0x0000000000017941 */ /* 0x000fea0003800000 */
.L_x_113:
        /* <DEDUP_REMOVED lines=10> */
.L_x_116:
[----:B------:R-:W-:Y:S05]  /*3c80*/  BSYNC B1 ;  /* 0x0000000000017941 */ /* 0x000fea0003800000 */
.L_x_115:
        /* <DEDUP_REMOVED lines=10> */
.L_x_118:
[----:B------:R-:W-:Y:S05]  /*3d30*/  BSYNC B1 ;  /* 0x0000000000017941 */ /* 0x000fea0003800000 */
.L_x_117:
        /* <DEDUP_REMOVED lines=9> */
.L_x_120:
[----:B------:R-:W-:Y:S05]  /*3dd0*/  BSYNC B1 ;  /* 0x0000000000017941 */ /* 0x000fea0003800000 */
.L_x_119:
        /* <DEDUP_REMOVED lines=9> */
.L_x_122:
[----:B------:R-:W-:Y:S05]  /*3e70*/  BSYNC B1 ;  /* 0x0000000000017941 */ /* 0x000fea0003800000 */
.L_x_121:
        /* <DEDUP_REMOVED lines=10> */
.L_x_124:
[----:B------:R-:W-:Y:S05]  /*3f20*/  BSYNC B1 ;  /* 0x0000000000017941 */ /* 0x000fea0003800000 */
.L_x_123:
        /* <DEDUP_REMOVED lines=10> */
.L_x_126:
[----:B------:R-:W-:Y:S05]  /*3fd0*/  BSYNC B1 ;  /* 0x0000000000017941 */ /* 0x000fea0003800000 */
.L_x_125:
        /* <DEDUP_REMOVED lines=9> */
.L_x_128:
[----:B------:R-:W-:Y:S05]  /*4070*/  BSYNC B1 ;  /* 0x0000000000017941 */ /* 0x000fea0003800000 */
.L_x_127:
        /* <DEDUP_REMOVED lines=9> */
.L_x_130:
[----:B------:R-:W-:Y:S05]  /*4110*/  BSYNC B1 ;  /* 0x0000000000017941 */ /* 0x000fea0003800000 */
.L_x_129:
        /* <DEDUP_REMOVED lines=10> */
.L_x_132:
[----:B------:R-:W-:Y:S05]  /*41c0*/  BSYNC B1 ;  /* 0x0000000000017941 */ /* 0x000fea0003800000 */
.L_x_131:
        /* <DEDUP_REMOVED lines=10> */
.L_x_134:
[----:B------:R-:W-:Y:S05]  /*4270*/  BSYNC B1 ;  /* 0x0000000000017941 */ /* 0x000fea0003800000 */
.L_x_133:
        /* <DEDUP_REMOVED lines=9> */
.L_x_136:
[----:B------:R-:W-:Y:S05]  /*4310*/  BSYNC B1 ;  /* 0x0000000000017941 */ /* 0x000fea0003800000 */
.L_x_135:
        /* <DEDUP_REMOVED lines=9> */
.L_x_138:
[----:B------:R-:W-:Y:S05]  /*43b0*/  BSYNC B1 ;  /* 0x0000000000017941 */ /* 0x000fea0003800000 */
.L_x_137:
        /* <DEDUP_REMOVED lines=10> */
.L_x_140:
[----:B------:R-:W-:Y:S05]  /*4460*/  BSYNC B1 ;  /* 0x0000000000017941 */ /* 0x000fea0003800000 */
.L_x_139:
        /* <DEDUP_REMOVED lines=10> */
.L_x_142:
[----:B------:R-:W-:Y:S05]  /*4510*/  BSYNC B1 ;  /* 0x0000000000017941 */ /* 0x000fea0003800000 */
.L_x_141:
        /* <DEDUP_REMOVED lines=9> */
.L_x_144:
[----:B------:R-:W-:Y:S05]  /*45b0*/  BSYNC B1 ;  /* 0x0000000000017941 */ /* 0x000fea0003800000 */
.L_x_143:
        /* <DEDUP_REMOVED lines=9> */
.L_x_146:
[----:B------:R-:W-:Y:S05]  /*4650*/  BSYNC B1 ;  /* 0x0000000000017941 */ /* 0x000fea0003800000 */
.L_x_145:
        /* <DEDUP_REMOVED lines=10> */
.L_x_148:
[----:B------:R-:W-:Y:S05]  /*4700*/  BSYNC B1 ;  /* 0x0000000000017941 */ /* 0x000fea0003800000 */
.L_x_147:
[----:B-----5:R-:W-:Y:S01]  /*4710*/  HADD2.F32 R5, -RZ, R24.H0_H0 ;  /* 0x20000018ff057230 */ /* 0x020fe20000004100 */
[----:B------:R-:W-:Y:S01]  /*4720*/  ISETP.GT.AND P0, PT, R4, 0x79, PT ;  /* 0x000000790400780c */ /* 0x000fe20003f04270 */
[----:B------:R-:W-:Y:S01]  /*4730*/  @P2 IMAD.MOV.U32 R4, RZ, RZ, R10 ;  /* 0x000000ffff042224 */ /* 0x000fe200078e000a */
[----:B------:R-:W-:Y:S02]  /*4740*/  BSSY B1, `(.L_x_149) ;  /* 0x000000a000017945 */ /* 0x000fe40003800000 */
[----:B------:R-:W-:Y:S01]  /*4750*/  FMUL R5, R5, R88 ;  /* 0x0000005805057220 */ /* 0x000fe20000400000 */
[----:B------:R-:W-:-:S03]  /*4760*/  ISETP.GT.AND P3, PT, R3, RZ, P0 ;  /* 0x000000ff0300720c */ /* 0x000fc60000764270 */
[----:B------:R-:W-:-:S05]  /*4770*/  FFMA R5, R84, R23, R5 ;  /* 0x0000001754057223 */ /* 0x000fca0000000005 */
[----:B------:R-:W-:-:S04]  /*4780*/  F2FP.F16.F32.PACK_AB R5, RZ, R5 ;  /* 0x00000005ff05723e */ /* 0x000fc800000000ff */
[----:B0-----:R-:W-:Y:S01]  /*4790*/  PRMT R14, R5, 0x7610, R14 ;  /* 0x00007610050e7816 */ /* 0x001fe2000000000e */
[----:B------:R-:W-:-:S05]  /*47a0*/  @P2 IMAD.MOV.U32 R5, RZ, RZ, R11 ;  /* 0x000000ffff052224 */ /* 0x000fca00078e000b */
[----:B------:R0:W-:Y:S01]  /*47b0*/  @P2 STG.E.U16 desc[UR36][R4.64+0xf0], R14 ;  /* 0x0000f00e04002986 */ /* 0x0001e2000c101524 */
[----:B------:R-:W-:Y:S05]  /*47c0*/  @!P3 BRA `(.L_x_150) ;  /* 0x000000000004b947 */ /* 0x000fea0003800000 */
[----:B------:R0:W5:Y:S02]  /*47d0*/  LDG.E.LTC128B.U16 R24, desc[UR36][R6.64+0xf2] ;  /* 0x0000f22406187981 */ /* 0x000164000c1e1520 */
.L_x_150:
[----:B------:R-:W-:Y:S05]  /*47e0*/  BSYNC B1 ;  /* 0x0000000000017941 */ /* 0x000fea0003800000 */
.L_x_149:
        /* <DEDUP_REMOVED lines=9> */
.L_x_152:
[----:B------:R-:W-:Y:S05]  /*4880*/  BSYNC B1 ;  /* 0x0000000000017941 */ /* 0x000fea0003800000 */
.L_x_151:
[----:B-----5:R-:W-:Y:S01]  /*4890*/  HADD2.F32 R5, -RZ, R24.H0_H0 ;  /* 0x20000018ff057230 */ /* 0x020fe20000004100 */
[----:B------:R-:W-:Y:S01]  /*48a0*/  ISETP.GT.AND P0, PT, R3, 0x8, P0 ;  /* 0x000000080300780c */ /* 0x000fe20000704270 */
[----:B0-----:R-:W-:Y:S01]  /*48b0*/  @P1 IMAD.MOV.U32 R4, RZ, RZ, R12 ;  /* 0x000000ffff041224 */ /* 0x001fe200078e000c */
[----:B------:R-:W-:Y:S02]  /*48c0*/  BSSY B1, `(.L_x_153) ;  /* 0x0000009000017945 */ /* 0x000fe40003800000 */
[----:B------:R-:W-:-:S04]  /*48d0*/  FMUL R5, R5, R88 ;  /* 0x0000005805057220 */ /* 0x000fc80000400000 */
[----:B------:R-:W-:-:S05]  /*48e0*/  FFMA R5, R86, R23, R5 ;  /* 0x0000001756057223 */ /* 0x000fca0000000005 */
[----:B------:R-:W-:-:S04]  /*48f0*/  F2FP.F16.F32.PACK_AB R5, RZ, R5 ;  /* 0x00000005ff05723e */ /* 0x000fc800000000ff */
[----:B-1-3--:R-:W-:Y:S01]  /*4900*/  PRMT R6, R5, 0x7610, R6 ;  /* 0x0000761005067816 */ /* 0x00afe20000000006 */
[----:B------:R-:W-:-:S05]  /*4910*/  @P1 IMAD.MOV.U32 R5, RZ, RZ, R13 ;  /* 0x000000ffff051224 */ /* 0x000fca00078e000d */
[----:B------:R0:W-:Y:S01]  /*4920*/  @P1 STG.E.U16 desc[UR36][R4.64+0xf0], R6 ;  /* 0x0000f00604001986 */ /* 0x0001e2000c101524 */
[----:B------:R-:W-:Y:S05]  /*4930*/  @!P0 BRA `(.L_x_154) ;  /* 0x0000000000048947 */ /* 0x000fea0003800000 */
[----:B------:R1:W5:Y:S02]  /*4940*/  LDG.E.LTC128B.U16 R24, desc[UR36][R8.64+0xf2] ;  /* 0x0000f22408187981 */ /* 0x000364000c1e1520 */
.L_x_154:
[----:B------:R-:W-:Y:S05]  /*4950*/  BSYNC B1 ;  /* 0x0000000000017941 */ /* 0x000fea0003800000 */
.L_x_153:
[----:B------:R-:W-:Y:S05]  /*4960*/  @!P0 BRA `(.L_x_155) ;  /* 0x0000001000e88947 */ /* 0x000fea0003800000 */
[----:B-----5:R-:W-:-:S05]  /*4970*/  HADD2.F32 R3, -RZ, R24.H0_H0 ;  /* 0x20000018ff037230 */ /* 0x020fca0000004100 */
[----:B0-----:R-:W-:-:S04]  /*4980*/  FMUL R4, R3, R88 ;  /* 0x0000005803047220 */ /* 0x001fc80000400000 */
[----:B------:R-:W-:-:S05]  /*4990*/  FFMA R4, R87, R23, R4 ;  /* 0x0000001757047223 */ /* 0x000fca0000000004 */
[----:B------:R-:W-:-:S05]  /*49a0*/  F2FP.F16.F32.PACK_AB R4, RZ, R4 ;  /* 0x00000004ff04723e */ /* 0x000fca00000000ff */
[----:B------:R3:W-:Y:S01]  /*49b0*/  STG.E.U16 desc[UR36][R12.64+0xf2], R4 ;  /* 0x0000f2040c007986 */ /* 0x0007e2000c101524 */
[----:B------:R-:W-:Y:S05]  /*49c0*/  BRA `(.L_x_155) ;  /* 0x0000001000d07947 */ /* 0x000fea0003800000 */
.L_x_30:
[----:B------:R-:W-:Y:S01]  /*49d0*/  ISETP.GT.AND P0, PT, R4, 0x1, PT ;  /* 0x000000010400780c */ /* 0x000fe20003f04270 */
[----:B------:R-:W-:Y:S01]  /*49e0*/  ULDC.64 UR4, c[0x0][0x5c0] ;  /* 0x0001700000047ab9 */ /* 0x000fe20000000a00 */
[-C--:B------:R-:W-:Y:S01]  /*49f0*/  FMUL R24, R24, R23.reuse ;  /* 0x0000001718187220 */ /* 0x080fe20000400000 */
[-C--:B------:R-:W-:Y:S01]  /*4a00*/  FMUL R25, R25, R23.reuse ;  /* 0x0000001719197220 */ /* 0x080fe20000400000 */
[----:B------:R-:W-:Y:S01]  /*4a10*/  ISETP.GT.AND P3, PT, R3, RZ, P0 ;  /* 0x000000ff0300720c */ /* 0x000fe20000764270 */
[-C--:B------:R-:W-:Y:S01]  /*4a20*/  FMUL R26, R26, R23.reuse ;  /* 0x000000171a1a7220 */ /* 0x080fe20000400000 */
[----:B------:R-:W-:Y:S01]  /*4a30*/  LEA R6, P4, R92, UR4, 0x1 ;  /* 0x000000045c067c11 */ /* 0x000fe2000f8808ff */
[-C--:B------:R-:W-:Y:S01]  /*4a40*/  FMUL R27, R27, R23.reuse ;  /* 0x000000171b1b7220 */ /* 0x080fe20000400000 */
[----:B------:R-:W-:Y:S01]  /*4a50*/  F2FP.F16.F32.PACK_AB R24, RZ, R24 ;  /* 0x00000018ff18723e */ /* 0x000fe200000000ff */
[-C--:B------:R-:W-:Y:S01]  /*4a60*/  FMUL R28, R28, R23.reuse ;  /* 0x000000171c1c7220 */ /* 0x080fe20000400000 */
[----:B------:R-:W-:Y:S01]  /*4a70*/  LEA.HI.X R7, R92, UR5, R91, 0x1, P4 ;  /* 0x000000055c077c11 */ /* 0x000fe2000a0f0c5b */
[----:B------:R-:W-:Y:S01]  /*4a80*/  FMUL R29, R29, R23 ;  /* 0x000000171d1d7220 */ /* 0x000fe20000400000 */
[----:B------:R-:W-:Y:S01]  /*4a90*/  F2FP.F16.F32.PACK_AB R25, RZ, R25 ;  /* 0x00000019ff19723e */ /* 0x000fe200000000ff */
[-C--:B------:R-:W-:Y:S01]  /*4aa0*/  FMUL R30, R30, R23.reuse ;  /* 0x000000171e1e7220 */ /* 0x080fe20000400000 */
[----:B------:R-:W-:Y:S01]  /*4ab0*/  SHF.L.U64.HI R99, R98, 0x4, R99 ;  /* 0x0000000462637819 */ /* 0x000fe20000010263 */
[----:B------:R-:W-:Y:S01]  /*4ac0*/  @P1 STG.E.U16 desc[UR36][R6.64], R24 ;  /* 0x0000001806001986 */ /* 0x000fe2000c101524 */
[----:B------:R-:W-:Y:S01]  /*4ad0*/  ISETP.GT.AND P1, PT, R4, 0x8, PT ;  /* 0x000000080400780c */ /* 0x000fe20003f24270 */
[-C--:B------:R-:W-:Y:S01]  /*4ae0*/  FMUL R31, R31, R23.reuse ;  /* 0x000000171f1f7220 */ /* 0x080fe20000400000 */
[C---:B------:R-:W-:Y:S01]  /*4af0*/  ISETP.GT.AND P4, PT, R3.reuse, 0x8, P0 ;  /* 0x000000080300780c */ /* 0x040fe20000784270 */
[----:B------:R-:W-:Y:S01]  /*4b00*/  @P3 STG.E.U16 desc[UR36][R6.64+0x2], R25 ;  /* 0x0000021906003986 */ /* 0x000fe2000c101524 */
[----:B------:R-:W-:Y:S01]  /*4b10*/  LEA R8, P3, R98, R6, 0x4 ;  /* 0x0000000662087211 */ /* 0x000fe200078620ff */
[-C--:B------:R-:W-:Y:S01]  /*4b20*/  FMUL R32, R32, R23.reuse ;  /* 0x0000001720207220 */ /* 0x080fe20000400000 */
[----:B------:R-:W-:Y:S01]  /*4b30*/  ISETP.GT.AND P2, PT, R3, 0x8, P2 ;  /* 0x000000080300780c */ /* 0x000fe20001744270 */
[-C--:B------:R-:W-:Y:S01]  /*4b40*/  FMUL R33, R33, R23.reuse ;  /* 0x0000001721217220 */ /* 0x080fe20000400000 */
[----:B------:R-:W-:Y:S01]  /*4b50*/  ISETP.GT.AND P0, PT, R4, 0x9, PT ;  /* 0x000000090400780c */ /* 0x000fe20003f04270 */
[----:B------:R-:W-:Y:S01]  /*4b60*/  IMAD.X R9, R99, 0x1, R7, P3 ;  /* 0x0000000163097824 */ /* 0x000fe200018e0607 */
[C---:B------:R-:W-:Y:S01]  /*4b70*/  ISETP.GT.AND P5, PT, R3.reuse, RZ, P1 ;  /* 0x000000ff0300720c */ /* 0x040fe20000fa4270 */
[-C--:B------:R-:W-:Y:S01]  /*4b80*/  FMUL R34, R34, R23.reuse ;  /* 0x0000001722227220 */ /* 0x080fe20000400000 */
[----:B------:R-:W-:Y:S01]  /*4b90*/  ISETP.GT.AND P3, PT, R3, RZ, P0 ;  /* 0x000000ff0300720c */ /* 0x000fe20000764270 */
[-C--:B------:R-:W-:Y:S01]  /*4ba0*/  FMUL R35, R35, R23.reuse ;  /* 0x0000001723237220 */ /* 0x080fe20000400000 */
[----:B------:R-:W-:Y:S01]  /*4bb0*/  F2FP.F16.F32.PACK_AB R26, RZ, R26 ;  /* 0x0000001aff1a723e */ /* 0x000fe200000000ff */
[----:B------:R-:W-:Y:S01]  /*4bc0*/  FMUL R36, R36, R23 ;  /* 0x0000001724247220 */ /* 0x000fe20000400000 */
[----:B------:R-:W-:Y:S01]  /*4bd0*/  F2FP.F16.F32.PACK_AB R27, RZ, R27 ;  /* 0x0000001bff1b723e */ /* 0x000fe200000000ff */
[----:B------:R-:W-:Y:S01]  /*4be0*/  FMUL R37, R37, R23 ;  /* 0x0000001725257220 */ /* 0x000fe20000400000 */
[----:B------:R-:W-:Y:S01]  /*4bf0*/  F2FP.F16.F32.PACK_AB R28, RZ, R28 ;  /* 0x0000001cff1c723e */ /* 0x000fe200000000ff */
[----:B------:R-:W-:Y:S01]  /*4c00*/  @P2 STG.E.U16 desc[UR36][R8.64], R26 ;  /* 0x0000001a08002986 */ /* 0x000fe2000c101524 */
[----:B------:R-:W-:Y:S01]  /*4c10*/  F2FP.F16.F32.PACK_AB R29, RZ, R29 ;  /* 0x0000001dff1d723e */ /* 0x000fe200000000ff */
[-C--:B------:R-:W-:Y:S01]  /*4c20*/  FMUL R38, R38, R23.reuse ;  /* 0x0000001726267220 */ /* 0x080fe20000400000 */
[----:B------:R-:W-:Y:S01]  /*4c30*/  ISETP.GT.AND P2, PT, R3, 0x8, P1 ;  /* 0x000000080300780c */ /* 0x000fe20000f44270 */
[----:B------:R-:W-:Y:S01]  /*4c40*/  @P4 STG.E.U16 desc[UR36][R8.64+0x2], R27 ;  /* 0x0000021b08004986 */ /* 0x000fe2000c101524 */
[----:B------:R-:W-:Y:S01]  /*4c50*/  ISETP.GT.AND P1, PT, R4, 0x10, PT ;  /* 0x000000100400780c */ /* 0x000fe20003f24270 */
[-C--:B------:R-:W-:Y:S01]  /*4c60*/  FMUL R39, R39, R23.reuse ;  /* 0x0000001727277220 */ /* 0x080fe20000400000 */
[----:B------:R-:W-:Y:S01]  /*4c70*/  F2FP.F16.F32.PACK_AB R30, RZ, R30 ;  /* 0x0000001eff1e723e */ /* 0x000fe200000000ff */
[----:B------:R-:W-:Y:S01]  /*4c80*/  @P5 STG.E.U16 desc[UR36][R6.64+0x10], R28 ;  /* 0x0000101c06005986 */ /* 0x000fe2000c101524 */
[C---:B------:R-:W-:Y:S01]  /*4c90*/  ISETP.GT.AND P4, PT, R3.reuse, RZ, P1 ;  /* 0x000000ff0300720c */ /* 0x040fe20000f84270 */
[----:B------:R-:W-:Y:S01]  /*4ca0*/  FMUL R40, R40, R23 ;  /* 0x0000001728287220 */ /* 0x000fe20000400000 */
[----:B------:R-:W-:Y:S01]  /*4cb0*/  F2FP.F16.F32.PACK_AB R31, RZ, R31 ;  /* 0x0000001fff1f723e */ /* 0x000fe200000000ff */
[----:B------:R-:W-:Y:S01]  /*4cc0*/  @P3 STG.E.U16 desc[UR36][R6.64+0x12], R29 ;  /* 0x0000121d06003986 */ /* 0x000fe2000c101524 */
[----:B------:R-:W-:Y:S01]  /*4cd0*/  ISETP.GT.AND P3, PT, R3, 0x8, P0 ;  /* 0x000000080300780c */ /* 0x000fe20000764270 */
[-C--:B------:R-:W-:Y:S01]  /*4ce0*/  FMUL R41, R41, R23.reuse ;  /* 0x0000001729297220 */ /* 0x080fe20000400000 */
[----:B------:R-:W-:Y:S01]  /*4cf0*/  ISETP.GT.AND P0, PT, R4, 0x11, PT ;  /* 0x000000110400780c */ /* 0x000fe20003f04270 */
[----:B------:R-:W-:Y:S01]  /*4d00*/  @P2 STG.E.U16 desc[UR36][R8.64+0x10], R30 ;  /* 0x0000101e08002986 */ /* 0x000fe2000c101524 */
[----:B------:R-:W-:Y:S01]  /*4d10*/  F2FP.F16.F32.PACK_AB R32, RZ, R32 ;  /* 0x00000020ff20723e */ /* 0x000fe200000000ff */
[-C--:B------:R-:W-:Y:S01]  /*4d20*/  FMUL R42, R42, R23.reuse ;  /* 0x000000172a2a7220 */ /* 0x080fe20000400000 */
[----:B------:R-:W-:Y:S01]  /*4d30*/  ISETP.GT.AND P5, PT, R3, RZ, P0 ;  /* 0x000000ff0300720c */ /* 0x000fe200007a4270 */
[-C--:B------:R-:W-:Y:S01]  /*4d40*/  FMUL R43, R43, R23.reuse ;  /* 0x000000172b2b7220 */ /* 0x080fe20000400000 */
[----:B------:R-:W-:Y:S01]  /*4d50*/  ISETP.GT.AND P2, PT, R3, 0x8, P1 ;  /* 0x000000080300780c */ /* 0x000fe20000f44270 */
[-C--:B------:R-:W-:Y:S01]  /*4d60*/  FMUL R44, R44, R23.reuse ;  /* 0x000000172c2c7220 */ /* 0x080fe20000400000 */
[----:B------:R-:W-:Y:S01]  /*4d70*/  ISETP.GT.AND P1, PT, R4, 0x18, PT ;  /* 0x000000180400780c */ /* 0x000fe20003f24270 */
[----:B------:R-:W-:Y:S01]  /*4d80*/  FMUL R45, R45, R23 ;  /* 0x000000172d2d7220 */ /* 0x000fe20000400000 */
[----:B------:R-:W-:Y:S01]  /*4d90*/  F2FP.F16.F32.PACK_AB R33, RZ, R33 ;  /* 0x00000021ff21723e */ /* 0x000fe200000000ff */
[----:B------:R-:W-:Y:S01]  /*4da0*/  @P3 STG.E.U16 desc[UR36][R8.64+0x12], R31 ;  /* 0x0000121f08003986 */ /* 0x000fe2000c101524 */
[C---:B------:R-:W-:Y:S01]  /*4db0*/  ISETP.GT.AND P3, PT, R3.reuse, 0x8, P0 ;  /* 0x000000080300780c */ /* 0x040fe20000764270 */
[-C--:B------:R-:W-:Y:S01]  /*4dc0*/  FMUL R46, R46, R23.reuse ;  /* 0x000000172e2e7220 */ /* 0x080fe20000400000 */
[----:B------:R-:W-:Y:S01]  /*4dd0*/  ISETP.GT.AND P0, PT, R4, 0x19, PT ;  /* 0x000000190400780c */ /* 0x000fe20003f04270 */
[----:B------:R-:W-:Y:S01]  /*4de0*/  @P4 STG.E.U16 desc[UR36][R6.64+0x20], R32 ;  /* 0x0000202006004986 */ /* 0x000fe2000c101524 */
[----:B------:R-:W-:Y:S01]  /*4df0*/  ISETP.GT.AND P4, PT, R3, RZ, P1 ;  /* 0x000000ff0300720c */ /* 0x000fe20000f84270 */
[-C--:B------:R-:W-:Y:S01]  /*4e00*/  FMUL R47, R47, R23.reuse ;  /* 0x000000172f2f7220 */ /* 0x080fe20000400000 */
[----:B------:R-:W-:Y:S01]  /*4e10*/  F2FP.F16.F32.PACK_AB R34, RZ, R34 ;  /* 0x00000022ff22723e */ /* 0x000fe200000000ff */
[----:B------:R-:W-:Y:S01]  /*4e20*/  @P5 STG.E.U16 desc[UR36][R6.64+0x22], R33 ;  /* 0x0000222106005986 */ /* 0x000fe2000c101524 */
[----:B------:R-:W-:Y:S01]  /*4e30*/  ISETP.GT.AND P5, PT, R3, RZ, P0 ;  /* 0x000000ff0300720c */ /* 0x000fe200007a4270 */
[----:B------:R-:W-:Y:S01]  /*4e40*/  FMUL R48, R48, R23 ;  /* 0x0000001730307220 */ /* 0x000fe20000400000 */
[----:B------:R-:W-:Y:S01]  /*4e50*/  F2FP.F16.F32.PACK_AB R35, RZ, R35 ;  /* 0x00000023ff23723e */ /* 0x000fe200000000ff */
[----:B------:R-:W-:Y:S01]  /*4e60*/  @P2 STG.E.U16 desc[UR36][R8.64+0x20], R34 ;  /* 0x0000202208002986 */ /* 0x000fe2000c101524 */
[----:B------:R-:W-:Y:S01]  /*4e70*/  F2FP.F16.F32.PACK_AB R36, RZ, R36 ;  /* 0x00000024ff24723e */ /* 0x000fe200000000ff */
[-C--:B------:R-:W-:Y:S01]  /*4e80*/  FMUL R49, R49, R23.reuse ;  /* 0x0000001731317220 */ /* 0x080fe20000400000 */
[C---:B------:R-:W-:Y:S01]  /*4e90*/  ISETP.GT.AND P2, PT, R3.reuse, 0x8, P1 ;  /* 0x000000080300780c */ /* 0x040fe20000f44270 */
[----:B------:R-:W-:Y:S01]  /*4ea0*/  @P3 STG.E.U16 desc[UR36][R8.64+0x22], R35 ;  /* 0x0000222308003986 */ /* 0x000fe2000c101524 */
[----:B------:R-:W-:Y:S01]  /*4eb0*/  ISETP.GT.AND P1, PT, R4, 0x20, PT ;  /* 0x000000200400780c */ /* 0x000fe20003f24270 */
[----:B------:R-:W-:Y:S01]  /*4ec0*/  FMUL R50, R50, R23 ;  /* 0x0000001732327220 */ /* 0x000fe20000400000 */
[----:B------:R-:W-:Y:S01]  /*4ed0*/  F2FP.F16.F32.PACK_AB R37, RZ, R37 ;  /* 0x00000025ff25723e */ /* 0x000fe200000000ff */
[----:B------:R-:W-:Y:S01]  /*4ee0*/  @P4 STG.E.U16 desc[UR36][R6.64+0x30], R36 ;  /* 0x0000302406004986 */ /* 0x000fe2000c101524 */
[----:B------:R-:W-:Y:S01]  /*4ef0*/  ISETP.GT.AND P3, PT, R3, 0x8, P0 ;  /* 0x000000080300780c */ /* 0x000fe20000764270 */
[-C--:B------:R-:W-:Y:S01]  /*4f00*/  FMUL R51, R51, R23.reuse ;  /* 0x0000001733337220 */ /* 0x080fe20000400000 */
[----:B------:R-:W-:Y:S01]  /*4f10*/  ISETP.GT.AND P0, PT, R4, 0x21, PT ;  /* 0x000000210400780c */ /* 0x000fe20003f04270 */
[----:B------:R-:W-:Y:S01]  /*4f20*/  @P5 STG.E.U16 desc[UR36][R6.64+0x32], R37 ;  /* 0x0000322506005986 */ /* 0x000fe2000c101524 */
[----:B------:R-:W-:Y:S01]  /*4f30*/  ISETP.GT.AND P4, PT, R3, RZ, P1 ;  /* 0x000000ff0300720c */ /* 0x000fe20000f84270 */
[-C--:B------:R-:W-:Y:S01]  /*4f40*/  FMUL R52, R52, R23.reuse ;  /* 0x0000001734347220 */ /* 0x080fe20000400000 */
[----:B------:R-:W-:Y:S01]  /*4f50*/  F2FP.F16.F32.PACK_AB R38, RZ, R38 ;  /* 0x00000026ff26723e */ /* 0x000fe200000000ff */
[-C--:B------:R-:W-:Y:S01]  /*4f60*/  FMUL R53, R53, R23.reuse ;  /* 0x0000001735357220 */ /* 0x080fe20000400000 */
        /* <DEDUP_REMOVED lines=113> */
[----:B------:R-:W-:Y:S01]  /*5680*/  FMUL R87, R87, R23 ;  /* 0x0000001757577220 */ /* 0x000fe20000400000 */
[----:B------:R-:W-:Y:S01]  /*5690*/  ISETP.GT.AND P0, PT, R4, 0x51, PT ;  /* 0x000000510400780c */ /* 0x000fe20003f04270 */
[----:B------:R-:W-:Y:S01]  /*56a0*/  @P5 STG.E.U16 desc[UR36][R6.64+0x92], R61 ;  /* 0x0000923d06005986 */ /* 0x000fe2000c101524 */
[----:B------:R-:W-:-:S02]  /*56b0*/  ISETP.GT.AND P4, PT, R3, RZ, P1 ;  /* 0x000000ff0300720c */ /* 0x000fc40000f84270 */
[----:B------:R-:W-:Y:S02]  /*56c0*/  F2FP.F16.F32.PACK_AB R62, RZ, R62 ;  /* 0x0000003eff3e723e */ /* 0x000fe400000000ff */
[C---:B------:R-:W-:Y:S02]  /*56d0*/  ISETP.GT.AND P5, PT, R3.reuse, RZ, P0 ;  /* 0x000000ff0300720c */ /* 0x040fe400007a4270 */
[----:B------:R-:W-:Y:S01]  /*56e0*/  F2FP.F16.F32.PACK_AB R63, RZ, R63 ;  /* 0x0000003fff3f723e */ /* 0x000fe200000000ff */
[----:B------:R-:W-:Y:S01]  /*56f0*/  @P2 STG.E.U16 desc[UR36][R8.64+0x90], R62 ;  /* 0x0000903e08002986 */ /* 0x000fe2000c101524 */
[----:B------:R-:W-:Y:S02]  /*5700*/  F2FP.F16.F32.PACK_AB R64, RZ, R64 ;  /* 0x00000040ff40723e */ /* 0x000fe400000000ff */
[----:B------:R-:W-:Y:S01]  /*5710*/  ISETP.GT.AND P2, PT, R3, 0x8, P1 ;  /* 0x000000080300780c */ /* 0x000fe20000f44270 */
[----:B------:R-:W-:Y:S01]  /*5720*/  @P3 STG.E.U16 desc[UR36][R8.64+0x92], R63 ;  /* 0x0000923f08003986 */ /* 0x000fe2000c101524 */
[----:B------:R-:W-:-:S02]  /*5730*/  ISETP.GT.AND P1, PT, R4, 0x58, PT ;  /* 0x000000580400780c */ /* 0x000fc40003f24270 */
[----:B------:R-:W-:Y:S01]  /*5740*/  F2FP.F16.F32.PACK_AB R65, RZ, R65 ;  /* 0x00000041ff41723e */ /* 0x000fe200000000ff */
[----:B------:R-:W-:Y:S01]  /*5750*/  @P4 STG.E.U16 desc[UR36][R6.64+0xa0], R64 ;  /* 0x0000a04006004986 */ /* 0x000fe2000c101524 */
[C---:B------:R-:W-:Y:S02]  /*5760*/  ISETP.GT.AND P3, PT, R3.reuse, 0x8, P0 ;  /* 0x000000080300780c */ /* 0x040fe40000764270 */
[----:B------:R-:W-:Y:S01]  /*5770*/  ISETP.GT.AND P0, PT, R4, 0x59, PT ;  /* 0x000000590400780c */ /* 0x000fe20003f04270 */
[----:B------:R-:W-:Y:S01]  /*5780*/  @P5 STG.E.U16 desc[UR36][R6.64+0xa2], R65 ;  /* 0x0000a24106005986 */ /* 0x000fe2000c101524 */
[C---:B------:R-:W-:Y:S02]  /*5790*/  ISETP.GT.AND P4, PT, R3.reuse, RZ, P1 ;  /* 0x000000ff0300720c */ /* 0x040fe40000f84270 */
[----:B------:R-:W-:Y:S02]  /*57a0*/  F2FP.F16.F32.PACK_AB R66, RZ, R66 ;  /* 0x00000042ff42723e */ /* 0x000fe400000000ff */
[----:B------:R-:W-:-:S02]  /*57b0*/  ISETP.GT.AND P5, PT, R3, RZ, P0 ;  /* 0x000000ff0300720c */ /* 0x000fc400007a4270 */
[----:B------:R-:W-:Y:S01]  /*57c0*/  F2FP.F16.F32.PACK_AB R67, RZ, R67 ;  /* 0x00000043ff43723e */ /* 0x000fe200000000ff */
[----:B------:R-:W-:Y:S01]  /*57d0*/  @P2 STG.E.U16 desc[UR36][R8.64+0xa0], R66 ;  /* 0x0000a04208002986 */ /* 0x000fe2000c101524 */
[----:B------:R-:W-:Y:S02]  /*57e0*/  F2FP.F16.F32.PACK_AB R68, RZ, R68 ;  /* 0x00000044ff44723e */ /* 0x000fe400000000ff */
[C---:B------:R-:W-:Y:S01]  /*57f0*/  ISETP.GT.AND P2, PT, R3.reuse, 0x8, P1 ;  /* 0x000000080300780c */ /* 0x040fe20000f44270 */
[----:B------:R-:W-:Y:S01]  /*5800*/  @P3 STG.E.U16 desc[UR36][R8.64+0xa2], R67 ;  /* 0x0000a24308003986 */ /* 0x000fe2000c101524 */
[----:B------:R-:W-:Y:S02]  /*5810*/  ISETP.GT.AND P1, PT, R4, 0x60, PT ;  /* 0x000000600400780c */ /* 0x000fe40003f24270 */
[----:B------:R-:W-:Y:S01]  /*5820*/  F2FP.F16.F32.PACK_AB R69, RZ, R69 ;  /* 0x00000045ff45723e */ /* 0x000fe200000000ff */
[----:B------:R-:W-:Y:S01]  /*5830*/  @P4 STG.E.U16 desc[UR36][R6.64+0xb0], R68 ;  /* 0x0000b04406004986 */ /* 0x000fe2000c101524 */
[----:B------:R-:W-:-:S02]  /*5840*/  ISETP.GT.AND P3, PT, R3, 0x8, P0 ;  /* 0x000000080300780c */ /* 0x000fc40000764270 */
[----:B------:R-:W-:Y:S01]  /*5850*/  ISETP.GT.AND P0, PT, R4, 0x61, PT ;  /* 0x000000610400780c */ /* 0x000fe20003f04270 */
[----:B------:R-:W-:Y:S01]  /*5860*/  @P5 STG.E.U16 desc[UR36][R6.64+0xb2], R69 ;  /* 0x0000b24506005986 */ /* 0x000fe2000c101524 */
[C---:B------:R-:W-:Y:S02]  /*5870*/  ISETP.GT.AND P4, PT, R3.reuse, RZ, P1 ;  /* 0x000000ff0300720c */ /* 0x040fe40000f84270 */
[----:B------:R-:W-:Y:S02]  /*5880*/  ISETP.GT.AND P5, PT, R3, RZ, P0 ;  /* 0x000000ff0300720c */ /* 0x000fe400007a4270 */
[----:B------:R-:W-:Y:S02]  /*5890*/  F2FP.F16.F32.PACK_AB R70, RZ, R70 ;  /* 0x00000046ff46723e */ /* 0x000fe400000000ff */
[----:B------:R-:W-:Y:S02]  /*58a0*/  F2FP.F16.F32.PACK_AB R71, RZ, R71 ;  /* 0x00000047ff47723e */ /* 0x000fe400000000ff */
[----:B------:R-:W-:Y:S01]  /*58b0*/  F2FP.F16.F32.PACK_AB R72, RZ, R72 ;  /* 0x00000048ff48723e */ /* 0x000fe200000000ff */
[----:B------:R-:W-:Y:S01]  /*58c0*/  @P2 STG.E.U16 desc[UR36][R8.64+0xb0], R70 ;  /* 0x0000b04608002986 */ /* 0x000fe2000c101524 */
[----:B------:R-:W-:-:S02]  /*58d0*/  F2FP.F16.F32.PACK_AB R73, RZ, R73 ;  /* 0x00000049ff49723e */ /* 0x000fc400000000ff */
[C---:B------:R-:W-:Y:S01]  /*58e0*/  ISETP.GT.AND P1, PT, R3.reuse, 0x8, P1 ;  /* 0x000000080300780c */ /* 0x040fe20000f24270 */
[----:B------:R-:W-:Y:S01]  /*58f0*/  @P3 STG.E.U16 desc[UR36][R8.64+0xb2], R71 ;  /* 0x0000b24708003986 */ /* 0x000fe2000c101524 */
[C---:B------:R-:W-:Y:S02]  /*5900*/  ISETP.GT.AND P2, PT, R3.reuse, 0x8, P0 ;  /* 0x000000080300780c */ /* 0x040fe40000744270 */
[C---:B------:R-:W-:Y:S01]  /*5910*/  ISETP.GT.AND P0, PT, R4.reuse, 0x69, PT ;  /* 0x000000690400780c */ /* 0x040fe20003f04270 */
[----:B------:R-:W-:Y:S01]  /*5920*/  @P4 STG.E.U16 desc[UR36][R6.64+0xc0], R72 ;  /* 0x0000c04806004986 */ /* 0x000fe2000c101524 */
[----:B------:R-:W-:Y:S02]  /*5930*/  ISETP.GT.AND P4, PT, R4, 0x68, PT ;  /* 0x000000680400780c */ /* 0x000fe40003f84270 */
[----:B------:R-:W-:Y:S01]  /*5940*/  F2FP.F16.F32.PACK_AB R74, RZ, R74 ;  /* 0x0000004aff4a723e */ /* 0x000fe200000000ff */
[----:B------:R-:W-:Y:S01]  /*5950*/  @P5 STG.E.U16 desc[UR36][R6.64+0xc2], R73 ;  /* 0x0000c24906005986 */ /* 0x000fe2000c101524 */
[----:B------:R-:W-:-:S02]  /*5960*/  ISETP.GT.AND P5, PT, R3, RZ, P4 ;  /* 0x000000ff0300720c */ /* 0x000fc400027a4270 */
[C---:B------:R-:W-:Y:S01]  /*5970*/  ISETP.GT.AND P3, PT, R3.reuse, RZ, P0 ;  /* 0x000000ff0300720c */ /* 0x040fe20000764270 */
[----:B------:R-:W-:Y:S01]  /*5980*/  @P1 STG.E.U16 desc[UR36][R8.64+0xc0], R74 ;  /* 0x0000c04a08001986 */ /* 0x000fe2000c101524 */
[----:B------:R-:W-:Y:S02]  /*5990*/  F2FP.F16.F32.PACK_AB R75, RZ, R75 ;  /* 0x0000004bff4b723e */ /* 0x000fe400000000ff */
[----:B------:R-:W-:Y:S02]  /*59a0*/  F2FP.F16.F32.PACK_AB R76, RZ, R76 ;  /* 0x0000004cff4c723e */ /* 0x000fe400000000ff */
[C---:B------:R-:W-:Y:S01]  /*59b0*/  ISETP.GT.AND P4, PT, R3.reuse, 0x8, P4 ;  /* 0x000000080300780c */ /* 0x040fe20002784270 */
[----:B------:R-:W-:Y:S01]  /*59c0*/  @P2 STG.E.U16 desc[UR36][R8.64+0xc2], R75 ;  /* 0x0000c24b08002986 */ /* 0x000fe2000c101524 */
[----:B------:R-:W-:Y:S02]  /*59d0*/  F2FP.F16.F32.PACK_AB R77, RZ, R77 ;  /* 0x0000004dff4d723e */ /* 0x000fe400000000ff */
[----:B------:R-:W-:Y:S01]  /*59e0*/  ISETP.GT.AND P2, PT, R4, 0x71, PT ;  /* 0x000000710400780c */ /* 0x000fe20003f44270 */
[----:B------:R-:W-:Y:S01]  /*59f0*/  @P5 STG.E.U16 desc[UR36][R6.64+0xd0], R76 ;  /* 0x0000d04c06005986 */ /* 0x000fe2000c101524 */
[----:B------:R-:W-:-:S02]  /*5a00*/  ISETP.GT.AND P5, PT, R3, 0x8, P0 ;  /* 0x000000080300780c */ /* 0x000fc400007a4270 */
[C---:B------:R-:W-:Y:S01]  /*5a10*/  ISETP.GT.AND P1, PT, R4.reuse, 0x78, PT ;  /* 0x000000780400780c */ /* 0x040fe20003f24270 */
[----:B------:R-:W-:Y:S01]  /*5a20*/  @P3 STG.E.U16 desc[UR36][R6.64+0xd2], R77 ;  /* 0x0000d24d06003986 */ /* 0x000fe2000c101524 */
[C---:B------:R-:W-:Y:S02]  /*5a30*/  ISETP.GT.AND P3, PT, R4.reuse, 0x70, PT ;  /* 0x000000700400780c */ /* 0x040fe40003f64270 */
[----:B------:R-:W-:Y:S01]  /*5a40*/  ISETP.GT.AND P0, PT, R4, 0x79, PT ;  /* 0x000000790400780c */ /* 0x000fe20003f04270 */
[----:B------:R-:W-:Y:S01]  /*5a50*/  @P4 IMAD.MOV.U32 R4, RZ, RZ, R8 ;  /* 0x000000ffff044224 */ /* 0x000fe200078e0008 */
[----:B------:R-:W-:Y:S01]  /*5a60*/  F2FP.F16.F32.PACK_AB R78, RZ, R78 ;  /* 0x0000004eff4e723e */ /* 0x000fe200000000ff */
[----:B------:R-:W-:Y:S01]  /*5a70*/  @P4 IMAD.MOV.U32 R5, RZ, RZ, R9 ;  /* 0x000000ffff054224 */ /* 0x000fe200078e0009 */
[----:B------:R-:W-:Y:S02]  /*5a80*/  F2FP.F16.F32.PACK_AB R79, RZ, R79 ;  /* 0x0000004fff4f723e */ /* 0x000fe400000000ff */
[----:B------:R-:W-:-:S02]  /*5a90*/  F2FP.F16.F32.PACK_AB R80, RZ, R80 ;  /* 0x00000050ff50723e */ /* 0x000fc400000000ff */
[----:B------:R0:W-:Y:S01]  /*5aa0*/  @P4 STG.E.U16 desc[UR36][R4.64+0xd0], R78 ;  /* 0x0000d04e04004986 */ /* 0x0001e2000c101524 */
[C---:B------:R-:W-:Y:S02]  /*5ab0*/  ISETP.GT.AND P4, PT, R3.reuse, RZ, P2 ;  /* 0x000000ff0300720c */ /* 0x040fe40001784270 */
[----:B------:R-:W-:Y:S02]  /*5ac0*/  F2FP.F16.F32.PACK_AB R81, RZ, R81 ;  /* 0x00000051ff51723e */ /* 0x000fe400000000ff */
[----:B------:R-:W-:Y:S02]  /*5ad0*/  ISETP.GT.AND P2, PT, R3, 0x8, P2 ;  /* 0x000000080300780c */ /* 0x000fe40001744270 */
[----:B------:R-:W-:Y:S02]  /*5ae0*/  F2FP.F16.F32.PACK_AB R82, RZ, R82 ;  /* 0x00000052ff52723e */ /* 0x000fe400000000ff */
[----:B------:R-:W-:Y:S02]  /*5af0*/  F2FP.F16.F32.PACK_AB R83, RZ, R83 ;  /* 0x00000053ff53723e */ /* 0x000fe400000000ff */
[----:B------:R-:W-:Y:S01]  /*5b00*/  F2FP.F16.F32.PACK_AB R84, RZ, R84 ;  /* 0x00000054ff54723e */ /* 0x000fe200000000ff */
[----:B0-----:R-:W-:Y:S01]  /*5b10*/  @P5 IMAD.MOV.U32 R4, RZ, RZ, R8 ;  /* 0x000000ffff045224 */ /* 0x001fe200078e0008 */
[----:B------:R-:W-:Y:S01]  /*5b20*/  F2FP.F16.F32.PACK_AB R85, RZ, R85 ;  /* 0x00000055ff55723e */ /* 0x000fe200000000ff */
[----:B------:R-:W-:Y:S01]  /*5b30*/  @P5 IMAD.MOV.U32 R5, RZ, RZ, R9 ;  /* 0x000000ffff055224 */ /* 0x000fe200078e0009 */
[----:B------:R-:W-:-:S02]  /*5b40*/  F2FP.F16.F32.PACK_AB R86, RZ, R86 ;  /* 0x00000056ff56723e */ /* 0x000fc400000000ff */
[----:B------:R-:W-:Y:S02]  /*5b50*/  F2FP.F16.F32.PACK_AB R87, RZ, R87 ;  /* 0x00000057ff57723e */ /* 0x000fe400000000ff */
[----:B------:R0:W-:Y:S01]  /*5b60*/  @P5 STG.E.U16 desc[UR36][R4.64+0xd2], R79 ;  /* 0x0000d24f04005986 */ /* 0x0001e2000c101524 */
[C---:B------:R-:W-:Y:S02]  /*5b70*/  ISETP.GT.AND P5, PT, R3.reuse, RZ, P3 ;  /* 0x000000ff0300720c */ /* 0x040fe40001fa4270 */
[----:B------:R-:W-:-:S11]  /*5b80*/  ISETP.GT.AND P3, PT, R3, 0x8, P3 ;  /* 0x000000080300780c */ /* 0x000fd60001f64270 */
[----:B0-----:R-:W-:Y:S02]  /*5b90*/  @P5 IMAD.MOV.U32 R4, RZ, RZ, R6 ;  /* 0x000000ffff045224 */ /* 0x001fe400078e0006 */
[----:B------:R-:W-:-:S05]  /*5ba0*/  @P5 IMAD.MOV.U32 R5, RZ, RZ, R7 ;  /* 0x000000ffff055224 */ /* 0x000fca00078e0007 */
[----:B------:R0:W-:Y:S01]  /*5bb0*/  @P5 STG.E.U16 desc[UR36][R4.64+0xe0], R80 ;  /* 0x0000e05004005986 */ /* 0x0001e2000c101524 */
[C---:B------:R-:W-:Y:S02]  /*5bc0*/  ISETP.GT.AND P5, PT, R3.reuse, RZ, P0 ;  /* 0x000000ff0300720c */ /* 0x040fe400007a4270 */
[----:B------:R-:W-:Y:S01]  /*5bd0*/  ISETP.GT.AND P0, PT, R3, 0x8, P0 ;  /* 0x000000080300780c */ /* 0x000fe20000704270 */
[----:B0-----:R-:W-:Y:S02]  /*5be0*/  @P4 IMAD.MOV.U32 R4, RZ, RZ, R6 ;  /* 0x000000ffff044224 */ /* 0x001fe400078e0006 */
[----:B------:R-:W-:-:S05]  /*5bf0*/  @P4 IMAD.MOV.U32 R5, RZ, RZ, R7 ;  /* 0x000000ffff054224 */ /* 0x000fca00078e0007 */
[----:B------:R0:W-:Y:S01]  /*5c00*/  @P4 STG.E.U16 desc[UR36][R4.64+0xe2], R81 ;  /* 0x0000e25104004986 */ /* 0x0001e2000c101524 */
[C---:B------:R-:W-:Y:S02]  /*5c10*/  ISETP.GT.AND P4, PT, R3.reuse, RZ, P1 ;  /* 0x000000ff0300720c */ /* 0x040fe40000f84270 */
[----:B------:R-:W-:Y:S01]  /*5c20*/  ISETP.GT.AND P1, PT, R3, 0x8, P1 ;  /* 0x000000080300780c */ /* 0x000fe20000f24270 */
[----:B0-----:R-:W-:Y:S02]  /*5c30*/  @P3 IMAD.MOV.U32 R4, RZ, RZ, R8 ;  /* 0x000000ffff043224 */ /* 0x001fe400078e0008 */
[----:B------:R-:W-:-:S05]  /*5c40*/  @P3 IMAD.MOV.U32 R5, RZ, RZ, R9 ;  /* 0x000000ffff053224 */ /* 0x000fca00078e0009 */
[----:B------:R0:W-:Y:S02]  /*5c50*/  @P3 STG.E.U16 desc[UR36][R4.64+0xe0], R82 ;  /* 0x0000e05204003986 */ /* 0x0001e4000c101524 */
[----:B0-----:R-:W-:Y:S02]  /*5c60*/  @P2 IMAD.MOV.U32 R4, RZ, RZ, R8 ;  /* 0x000000ffff042224 */ /* 0x001fe400078e0008 */
[----:B------:R-:W-:-:S05]  /*5c70*/  @P2 IMAD.MOV.U32 R5, RZ, RZ, R9 ;  /* 0x000000ffff052224 */ /* 0x000fca00078e0009 */
[----:B------:R0:W-:Y:S02]  /*5c80*/  @P2 STG.E.U16 desc[UR36][R4.64+0xe2], R83 ;  /* 0x0000e25304002986 */ /* 0x0001e4000c101524 */
[----:B0-----:R-:W-:Y:S02]  /*5c90*/  @P4 IMAD.MOV.U32 R4, RZ, RZ, R6 ;  /* 0x000000ffff044224 */ /* 0x001fe400078e0006 */
[----:B------:R-:W-:-:S05]  /*5ca0*/  @P4 IMAD.MOV.U32 R5, RZ, RZ, R7 ;  /* 0x000000ffff054224 */ /* 0x000fca00078e0007 */
[----:B------:R0:W-:Y:S04]  /*5cb0*/  @P4 STG.E.U16 desc[UR36][R4.64+0xf0], R84 ;  /* 0x0000f05404004986 */ /* 0x0001e8000c101524 */
[----:B------:R1:W-:Y:S01]  /*5cc0*/  @P5 STG.E.U16 desc[UR36][R6.64+0xf2], R85 ;  /* 0x0000f25506005986 */ /* 0x0003e2000c101524 */
[----:B0-----:R-:W-:Y:S02]  /*5cd0*/  @P1 IMAD.MOV.U32 R4, RZ, RZ, R8 ;  /* 0x000000ffff041224 */ /* 0x001fe400078e0008 */
[----:B------:R-:W-:-:S05]  /*5ce0*/  @P1 IMAD.MOV.U32 R5, RZ, RZ, R9 ;  /* 0x000000ffff051224 */ /* 0x000fca00078e0009 */
[----:B------:R1:W-:Y:S04]  /*5cf0*/  @P1 STG.E.U16 desc[UR36][R4.64+0xf0], R86 ;  /* 0x0000f05604001986 */ /* 0x0003e8000c101524 */
[----:B------:R1:W-:Y:S02]  /*5d00*/  @P0 STG.E.U16 desc[UR36][R8.64+0xf2], R87 ;  /* 0x0000f25708000986 */ /* 0x0003e4000c101524 */
.L_x_155:
[----:B------:R-:W-:Y:S05]  /*5d10*/  BSYNC B0 ;  /* 0x0000000000007941 */ /* 0x000fea0003800000 */
.L_x_29:
[----:B------:R-:W-:Y:S01]  /*5d20*/  ULDC UR4, c[0x0][0xc] ;  /* 0x0000030000047ab9 */ /* 0x000fe20000000800 */
[----:B------:R-:W-:Y:S01]  /*5d30*/  ULDC UR5, c[0x0][0x10] ;  /* 0x0000040000057ab9 */ /* 0x000fe20000000800 */
[----:B------:R-:W0:Y:S01]  /*5d40*/  LDC R3, c[0x0][0x14] ;  /* 0x00000500ff037b82 */ /* 0x000e220000000800 */
[----:B------:R-:W-:Y:S01]  /*5d50*/  UIMAD.WIDE.U32 UR4, UR4, UR5, URZ ;  /* 0x00000005040472a5 */ /* 0x000fe2000f8e003f */
[----:B------:R-:W-:Y:S02]  /*5d60*/  IMAD.MOV.U32 R92, RZ, RZ, -0x1 ;  /* 0xffffffffff5c7424 */ /* 0x000fe400078e00ff */
[----:B------:R-:W-:-:S03]  /*5d70*/  IMAD.MOV.U32 R89, RZ, RZ, -0x1 ;  /* 0xffffffffff597424 */ /* 0x000fc600078e00ff */
[----:B0-----:R-:W-:-:S04]  /*5d80*/  IMAD.WIDE.U32 R16, R3, UR4, R16 ;  /* 0x0000000403107c25 */ /* 0x001fc8000f8e0010 */
[----:B------:R-:W-:Y:S01]  /*5d90*/  IMAD R3, R3, UR5, RZ ;  /* 0x0000000503037c24 */ /* 0x000fe2000f8e02ff */
[----:B------:R-:W-:Y:S02]  /*5da0*/  ULDC.64 UR4, c[0x0][0x650] ;  /* 0x0001940000047ab9 */ /* 0x000fe40000000a00 */
[----:B------:R-:W-:Y:S01]  /*5db0*/  ISETP.GE.U32.AND P0, PT, R16, UR4, PT ;  /* 0x0000000410007c0c */ /* 0x000fe2000bf06070 */
[--C-:B------:R-:W-:Y:S01]  /*5dc0*/  IMAD.IADD R17, R17, 0x1, R3.reuse ;  /* 0x0000000111117824 */ /* 0x100fe200078e0203 */
[----:B------:R-:W-:-:S04]  /*5dd0*/  PRMT R3, RZ, 0x7610, R3 ;  /* 0x00007610ff037816 */ /* 0x000fc80000000003 */
[----:B------:R-:W-:-:S13]  /*5de0*/  ISETP.GE.U32.AND.EX P0, PT, R17, UR5, PT, P0 ;  /* 0x0000000511007c0c */ /* 0x000fda000bf06100 */
[----:B------:R-:W-:Y:S05]  /*5df0*/  @P0 BRA `(.L_x_156) ;  /* 0x0000000400640947 */ /* 0x000fea0003800000 */
[----:B---3--:R-:W0:Y:S01]  /*5e00*/  S2R R12, SR_CTAID.X ;  /* 0x00000000000c7919 */ /* 0x008e220000002500 */
[----:B------:R-:W3:Y:S01]  /*5e10*/  LDC.64 R10, c[0x0][0x628] ;  /* 0x00018a00ff0a7b82 */ /* 0x000ee20000000a00 */
[----:B------:R-:W-:Y:S01]  /*5e20*/  ULDC UR4, c[0x0][0x150] ;  /* 0x0000540000047ab9 */ /* 0x000fe20000000800 */
[----:B-12-4-:R-:W-:Y:S01]  /*5e30*/  IMAD.MOV.U32 R8, RZ, RZ, R16 ;  /* 0x000000ffff087224 */ /* 0x016fe200078e0010 */
[----:B-----5:R-:W1:Y:S01]  /*5e40*/  S2R R24, SR_CTAID.Y ;  /* 0x0000000000187919 */ /* 0x020e620000002600 */
[----:B------:R-:W-:-:S04]  /*5e50*/  IMAD.MOV.U32 R9, RZ, RZ, R17 ;  /* 0x000000ffff097224 */ /* 0x000fc800078e0011 */
[----:B------:R-:W2:Y:S08]  /*5e60*/  LDC R21, c[0x0][0x144] ;  /* 0x00005100ff157b82 */ /* 0x000eb00000000800 */
[----:B------:R-:W4:Y:S08]  /*5e70*/  LDC R0, c[0x0][0x630] ;  /* 0x00018c00ff007b82 */ /* 0x000f300000000800 */
[----:B------:R-:W1:Y:S01]  /*5e80*/  LDC.64 R14, c[0x0][0x620] ;  /* 0x00018800ff0e7b82 */ /* 0x000e620000000a00 */
[----:B---3--:R-:W-:-:S04]  /*5e90*/  ISETP.NE.U32.AND P0, PT, R10, RZ, PT ;  /* 0x000000ff0a00720c */ /* 0x008fc80003f05070 */
[----:B------:R-:W-:Y:S02]  /*5ea0*/  ISETP.NE.AND.EX P0, PT, R11, RZ, PT, P0 ;  /* 0x000000ff0b00720c */ /* 0x000fe40003f05300 */
[----:B0-----:R-:W-:-:S05]  /*5eb0*/  I2FP.F32.U32 R3, R12 ;  /* 0x0000000c00037245 */ /* 0x001fca0000201000 */
[----:B------:R-:W-:-:S04]  /*5ec0*/  FMUL R3, R3, UR4 ;  /* 0x0000000403037c20 */ /* 0x000fc80008400000 */
[----:B------:R0:W3:Y:S02]  /*5ed0*/  F2I.U32.TRUNC.NTZ R20, R3 ;  /* 0x0000000300147305 */ /* 0x0000e4000020f000 */
[----:B--2-4-:R-:W-:Y:S05]  /*5ee0*/  @!P0 BRA `(.L_x_157) ;  /* 0x0000000000288947 */ /* 0x014fea0003800000 */
[----:B0-----:R-:W0:Y:S02]  /*5ef0*/  LDC R3, c[0x0][0x634] ;  /* 0x00018d00ff037b82 */ /* 0x001e240000000800 */
        /* <DEDUP_REMOVED lines=9> */
.L_x_157:
[----:B------:R-:W2:Y:S01]  /*5f90*/  LDC.64 R28, c[0x0][0x640] ;  /* 0x00019000ff1c7b82 */ /* 0x000ea20000000a00 */
[-CC-:B------:R-:W-:Y:S01]  /*5fa0*/  SHF.R.U64 R89, R8, R0.reuse, R9.reuse ;  /* 0x0000000008597219 */ /* 0x180fe20000001209 */
[----:B---3--:R-:W-:Y:S01]  /*5fb0*/  IMAD.MOV R20, RZ, RZ, -R20 ;  /* 0x000000ffff147224 */ /* 0x008fe200078e0a14 */
[----:B------:R-:W-:Y:S01]  /*5fc0*/  SHF.R.U32.HI R0, RZ, R0, R9 ;  /* 0x00000000ff007219 */ /* 0x000fe20000011609 */
[----:B------:R-:W-:Y:S01]  /*5fd0*/  ULDC UR4, c[0x0][0x154] ;  /* 0x0000550000047ab9 */ /* 0x000fe20000000800 */
[----:B0-----:R-:W-:Y:S01]  /*5fe0*/  IADD3 R3, P0, RZ, -R89, RZ ;  /* 0x80000059ff037210 */ /* 0x001fe20007f1e0ff */
[----:B------:R-:W-:Y:S02]  /*5ff0*/  IMAD R21, R21, R20, R12 ;  /* 0x0000001415157224 */ /* 0x000fe400078e020c */
[----:B------:R-:W0:Y:S01]  /*6000*/  LDC R6, c[0x0][0x618] ;  /* 0x00018600ff067b82 */ /* 0x000e220000000800 */
[----:B------:R-:W-:Y:S02]  /*6010*/  IMAD.MOV.U32 R7, RZ, RZ, 0x1 ;  /* 0x00000001ff077424 */ /* 0x000fe400078e00ff */
[----:B------:R-:W-:-:S04]  /*6020*/  IMAD.X R5, RZ, RZ, ~R0, P0 ;  /* 0x000000ffff057224 */ /* 0x000fc800000e0e00 */
[-C--:B-1----:R-:W-:Y:S01]  /*6030*/  IMAD R0, R5, R14.reuse, RZ ;  /* 0x0000000e05007224 */ /* 0x082fe200078e02ff */
[----:B------:R-:W1:Y:S01]  /*6040*/  LDC R8, c[0x0][0x608] ;  /* 0x00018200ff087b82 */ /* 0x000e620000000800 */
[----:B------:R-:W-:-:S04]  /*6050*/  IMAD.WIDE.U32 R4, R3, R14, R16 ;  /* 0x0000000e03047225 */ /* 0x000fc800078e0010 */
[----:B------:R-:W-:Y:S01]  /*6060*/  IMAD R3, R3, R15, R0 ;  /* 0x0000000f03037224 */ /* 0x000fe200078e0200 */
[----:B------:R-:W-:Y:S02]  /*6070*/  I2FP.F32.U32 R0, R24 ;  /* 0x0000001800007245 */ /* 0x000fe40000201000 */
[----:B------:R-:W3:Y:S01]  /*6080*/  LDC R26, c[0x0][0x658] ;  /* 0x00019600ff1a7b82 */ /* 0x000ee20000000800 */
[----:B------:R-:W-:Y:S01]  /*6090*/  IMAD.IADD R3, R5, 0x1, R3 ;  /* 0x0000000105037824 */ /* 0x000fe200078e0203 */
[----:B--2---:R-:W-:Y:S01]  /*60a0*/  ISETP.NE.U32.AND P0, PT, R28, RZ, PT ;  /* 0x000000ff1c00720c */ /* 0x004fe20003f05070 */
[----:B------:R-:W-:Y:S01]  /*60b0*/  FMUL R0, R0, UR4 ;  /* 0x0000000400007c20 */ /* 0x000fe20008400000 */
[----:B------:R-:W-:Y:S02]  /*60c0*/  IMAD.MOV.U32 R5, RZ, RZ, -0x1 ;  /* 0xffffffffff057424 */ /* 0x000fe400078e00ff */
[----:B------:R-:W-:Y:S01]  /*60d0*/  ISETP.NE.AND.EX P0, PT, R29, RZ, PT, P0 ;  /* 0x000000ff1d00720c */ /* 0x000fe20003f05300 */
[----:B------:R2:W4:Y:S01]  /*60e0*/  F2I.U32.TRUNC.NTZ R13, R0 ;  /* 0x00000000000d7305 */ /* 0x000522000020f000 */
[----:B------:R-:W2:Y:S01]  /*60f0*/  LDC R15, c[0x0][0x148] ;  /* 0x00005200ff0f7b82 */ /* 0x000ea20000000800 */
[----:B0-----:R-:W-:-:S02]  /*6100*/  SHF.R.U64 R12, R4, R6, R3 ;  /* 0x00000006040c7219 */ /* 0x001fc40000001203 */
[----:B------:R-:W-:-:S05]  /*6110*/  SHF.R.U32.HI R3, RZ, R6, R3 ;  /* 0x00000006ff037219 */ /* 0x000fca0000011603 */
[----:B------:R-:W0:Y:S01]  /*6120*/  LDC R20, c[0x0][0x600] ;  /* 0x00018000ff147b82 */ /* 0x000e220000000800 */
[-CC-:B-1----:R-:W-:Y:S02]  /*6130*/  SHF.R.U64 R10, R12, R8.reuse, R3.reuse ;  /* 0x000000080c0a7219 */ /* 0x182fe40000001203 */
[----:B------:R-:W-:-:S05]  /*6140*/  SHF.R.U32.HI R3, RZ, R8, R3 ;  /* 0x00000008ff037219 */ /* 0x000fca0000011603 */
[----:B------:R-:W1:Y:S01]  /*6150*/  LDC R27, c[0x0][0x648] ;  /* 0x00019200ff1b7b82 */ /* 0x000e620000000800 */
[-C--:B---3--:R-:W-:Y:S02]  /*6160*/  SHF.L.U32 R4, R5, R26.reuse, RZ ;  /* 0x0000001a05047219 */ /* 0x088fe400000006ff */
[-CC-:B------:R-:W-:Y:S02]  /*6170*/  SHF.R.U64 R14, R10, R26.reuse, R3.reuse ;  /* 0x0000001a0a0e7219 */ /* 0x180fe40000001203 */
[----:B------:R-:W-:Y:S02]  /*6180*/  SHF.R.U32.HI R5, RZ, R26, R3 ;  /* 0x0000001aff057219 */ /* 0x000fe40000011603 */
[----:B------:R-:W-:Y:S01]  /*6190*/  LOP3.LUT R25, RZ, R4, RZ, 0x33, !PT ;  /* 0x00000004ff197212 */ /* 0x000fe200078e33ff */
[----:B------:R-:W3:Y:S01]  /*61a0*/  LDC R30, c[0x0][0x638] ;  /* 0x00018e00ff1e7b82 */ /* 0x000ee20000000800 */
[----:B------:R-:W-:Y:S01]  /*61b0*/  SHF.L.U32 R26, R7, R26, RZ ;  /* 0x0000001a071a7219 */ /* 0x000fe200000006ff */
[----:B------:R-:W-:-:S06]  /*61c0*/  IMAD.MOV.U32 R4, RZ, RZ, R14 ;  /* 0x000000ffff047224 */ /* 0x000fcc00078e000e */
[----:B------:R-:W0:Y:S01]  /*61d0*/  LDC R31, c[0x0][0x610] ;  /* 0x00018400ff1f7b82 */ /* 0x000e220000000800 */
[----:B----4-:R-:W-:Y:S05]  /*61e0*/  @!P0 BRA `(.L_x_158) ;  /* 0x0000000000288947 */ /* 0x010fea0003800000 */
[----:B------:R-:W4:Y:S02]  /*61f0*/  LDC R3, c[0x0][0x64c] ;  /* 0x00019300ff037b82 */ /* 0x000f240000000800 */
[----:B----4-:R-:W-:-:S05]  /*6200*/  IADD3 R3, P0, R14, R3, RZ ;  /* 0x000000030e037210 */ /* 0x010fca0007f1e0ff */
        /* <DEDUP_REMOVED lines=8> */
.L_x_158:
[----:B------:R-:W-:Y:S01]  /*6290*/  ISETP.NE.AND P0, PT, R2, 0x1, PT ;  /* 0x000000010200780c */ /* 0x000fe20003f05270 */
[----:B0-----:R-:W-:Y:S01]  /*62a0*/  VIADD R7, R20, 0xffffffff ;  /* 0xffffffff14077836 */ /* 0x001fe20000000000 */
[----:B-12---:R-:W-:Y:S01]  /*62b0*/  SHF.R.U64 R0, R4, R27, R5 ;  /* 0x0000001b04007219 */ /* 0x006fe20000001205 */
[----:B------:R-:W-:Y:S01]  /*62c0*/  IMAD.MOV R13, RZ, RZ, -R13 ;  /* 0x000000ffff0d7224 */ /* 0x000fe200078e0a0d */
[----:B------:R-:W-:Y:S01]  /*62d0*/  LOP3.LUT R5, R10, R25, RZ, 0xc0, !PT ;  /* 0x000000190a057212 */ /* 0x000fe200078ec0ff */
[----:B------:R-:W-:Y:S01]  /*62e0*/  IMAD.MOV.U32 R4, RZ, RZ, 0x1 ;  /* 0x00000001ff047424 */ /* 0x000fe200078e00ff */
[----:B------:R-:W-:Y:S01]  /*62f0*/  LOP3.LUT R12, R12, R7, RZ, 0xc0, !PT ;  /* 0x000000070c0c7212 */ /* 0x000fe200078ec0ff */
[----:B------:R-:W-:Y:S02]  /*6300*/  IMAD.MOV R3, RZ, RZ, -R0 ;  /* 0x000000ffff037224 */ /* 0x000fe400078e0a00 */
[----:B------:R-:W-:Y:S02]  /*6310*/  IMAD R0, R26, R0, R5 ;  /* 0x000000001a007224 */ /* 0x000fe400078e0205 */
[----:B---3--:R-:W-:-:S02]  /*6320*/  IMAD R3, R3, R30, R14 ;  /* 0x0000001e03037224 */ /* 0x008fc400078e020e */
[----:B------:R-:W-:Y:S02]  /*6330*/  @P0 IMAD R21, R15, R13, R24 ;  /* 0x0000000d0f150224 */ /* 0x000fe400078e0218 */
[----:B------:R-:W-:Y:S01]  /*6340*/  IMAD R5, R3, R20, R12 ;  /* 0x0000001403057224 */ /* 0x000fe200078e020c */
[----:B------:R-:W-:Y:S01]  /*6350*/  PRMT R3, R4, 0x7610, R3 ;  /* 0x0000761004037816 */ /* 0x000fe20000000003 */
[----:B------:R-:W-:-:S05]  /*6360*/  IMAD R0, R0, R31, R21 ;  /* 0x0000001f00007224 */ /* 0x000fca00078e0215 */
[----:B------:R-:W-:Y:S02]  /*6370*/  SEL R92, R5, R0, !P0 ;  /* 0x00000000055c7207 */ /* 0x000fe40004000000 */
[----:B------:R-:W-:-:S07]  /*6380*/  SEL R0, R0, R5, !P0 ;  /* 0x0000000500007207 */ /* 0x000fce0004000000 */
.L_x_156:
[----:B------:R-:W-:Y:S01]  /*6390*/  LOP3.LUT P0, RZ, R3, 0xff, RZ, 0xc0, !PT ;  /* 0x000000ff03ff7812 */ /* 0x000fe2000780c0ff */
[----:B------:R-:W-:-:S12]  /*63a0*/  IMAD.MOV.U32 R91, RZ, RZ, R0 ;  /* 0x000000ffff5b7224 */ /* 0x000fd800078e0000 */
[----:B------:R-:W-:Y:S05]  /*63b0*/  @P0 BRA `(.L_x_159) ;  /* 0xffffffac00380947 */ /* 0x000fea000383ffff */
[----:B------:R-:W-:Y:S05]  /*63c0*/  EXIT ;  /* 0x000000000000794d */ /* 0x000fea0003800000 */
.L_x_4:
[----:B0-----:R-:W-:Y:S01]  /*63d0*/  ULDC.64 UR4, c[0x0][0x650] ;  /* 0x0001940000047ab9 */ /* 0x001fe20000000a00 */
        /* <DEDUP_REMOVED lines=25> */
.L_x_161:
[--C-:B------:R-:W-:Y:S01]  /*6570*/  SHF.R.U64 R12, R10, R14, R11.reuse ;  /* 0x0000000e0a0c7219 */ /* 0x100fe2000000120b */
[----:B------:R-:W0:Y:S01]  /*6580*/  LDC R22, c[0x0][0x618] ;  /* 0x00018600ff167b82 */ /* 0x000e220000000800 */
[----:B------:R-:W-:Y:S01]  /*6590*/  I2FP.F32.U32 R6, R4 ;  /* 0x0000000400067245 */ /* 0x000fe20000201000 */
[----:B------:R-:W-:Y:S01]  /*65a0*/  ULDC UR4, c[0x0][0x150] ;  /* 0x0000540000047ab9 */ /* 0x000fe20000000800 */
[----:B------:R-:W-:Y:S02]  /*65b0*/  SHF.R.U32.HI R5, RZ, R14, R11 ;  /* 0x0000000eff057219 */ /* 0x000fe4000001160b */
[----:B------:R-:W-:Y:S01]  /*65c0*/  IADD3 R9, P0, RZ, -R12, RZ ;  /* 0x8000000cff097210 */ /* 0x000fe20007f1e0ff */
[----:B------:R-:W-:Y:S01]  /*65d0*/  FMUL R11, R6, UR4 ;  /* 0x00000004060b7c20 */ /* 0x000fe20008400000 */
[----:B------:R-:W-:Y:S01]  /*65e0*/  ULDC UR4, c[0x0][0x154] ;  /* 0x0000550000047ab9 */ /* 0x000fe20000000800 */
[----:B------:R-:W1:Y:S02]  /*65f0*/  LDC.64 R24, c[0x0][0x640] ;  /* 0x00019000ff187b82 */ /* 0x000e640000000a00 */
[----:B------:R-:W-:-:S02]  /*6600*/  IMAD.X R5, RZ, RZ, ~R5, P0 ;  /* 0x000000ffff057224 */ /* 0x000fc400000e0e05 */
[----:B------:R-:W2:Y:S01]  /*6610*/  F2I.U32.TRUNC.NTZ R11, R11 ;  /* 0x0000000b000b7305 */ /* 0x000ea2000020f000 */
[----:B------:R-:W-:-:S03]  /*6620*/  IMAD.WIDE.U32 R6, R9, R20, R16 ;  /* 0x0000001409067225 */ /* 0x000fc600078e0010 */
[----:B------:R-:W3:Y:S01]  /*6630*/  LDC R13, c[0x0][0x144] ;  /* 0x00005100ff0d7b82 */ /* 0x000ee20000000800 */
[----:B------:R-:W-:-:S04]  /*6640*/  IMAD R8, R5, R20, RZ ;  /* 0x0000001405087224 */ /* 0x000fc800078e02ff */
[----:B------:R-:W-:Y:S02]  /*6650*/  IMAD R5, R9, R21, R8 ;  /* 0x0000001509057224 */ /* 0x000fe400078e0208 */
[----:B------:R-:W-:Y:S01]  /*6660*/  IMAD.MOV.U32 R8, RZ, RZ, -0x1 ;  /* 0xffffffffff087424 */ /* 0x000fe200078e00ff */
[----:B------:R-:W4:Y:S01]  /*6670*/  LDC R14, c[0x0][0x608] ;  /* 0x00018200ff0e7b82 */ /* 0x000f220000000800 */
[----:B------:R-:W-:Y:S01]  /*6680*/  IMAD.IADD R5, R7, 0x1, R5 ;  /* 0x0000000107057824 */ /* 0x000fe200078e0205 */
[----:B------:R-:W-:-:S04]  /*6690*/  I2FP.F32.U32 R7, R3 ;  /* 0x0000000300077245 */ /* 0x000fc80000201000 */
[-C--:B0-----:R-:W-:Y:S01]  /*66a0*/  SHF.R.U64 R10, R6, R22.reuse, R5 ;  /* 0x00000016060a7219 */ /* 0x081fe20000001205 */
[----:B--2---:R-:W-:Y:S01]  /*66b0*/  IMAD.MOV R6, RZ, RZ, -R11 ;  /* 0x000000ffff067224 */ /* 0x004fe200078e0a0b */
[----:B------:R-:W0:Y:S01]  /*66c0*/  LDC R9, c[0x0][0x658] ;  /* 0x00019600ff097b82 */ /* 0x000e220000000800 */
[----:B-1----:R-:W-:Y:S01]  /*66d0*/  ISETP.NE.U32.AND P0, PT, R24, RZ, PT ;  /* 0x000000ff1800720c */ /* 0x002fe20003f05070 */
[----:B------:R-:W-:Y:S01]  /*66e0*/  FMUL R7, R7, UR4 ;  /* 0x0000000407077c20 */ /* 0x000fe20008400000 */
[----:B------:R-:W-:Y:S02]  /*66f0*/  SHF.R.U32.HI R5, RZ, R22, R5 ;  /* 0x00000016ff057219 */ /* 0x000fe40000011605 */
[----:B------:R-:W-:-:S03]  /*6700*/  ISETP.NE.AND.EX P0, PT, R25, RZ, PT, P0 ;  /* 0x000000ff1900720c */ /* 0x000fc60003f05300 */
[----:B------:R-:W1:Y:S01]  /*6710*/  LDC R20, c[0x0][0x148] ;  /* 0x00005200ff147b82 */ /* 0x000e620000000800 */
[----:B---3--:R-:W-:Y:S02]  /*6720*/  IMAD R23, R13, R6, R4 ;  /* 0x000000060d177224 */ /* 0x008fe400078e0204 */
[----:B------:R-:W-:-:S05]  /*6730*/  IMAD.MOV.U32 R6, RZ, RZ, 0x1 ;  /* 0x00000001ff067424 */ /* 0x000fca00078e00ff */
[----:B------:R-:W2:Y:S01]  /*6740*/  LDC R21, c[0x0][0x600] ;  /* 0x00018000ff157b82 */ /* 0x000ea20000000800 */
[-CC-:B----4-:R-:W-:Y:S02]  /*6750*/  SHF.R.U64 R13, R10, R14.reuse, R5.reuse ;  /* 0x0000000e0a0d7219 */ /* 0x190fe40000001205 */
[----:B------:R-:W-:Y:S02]  /*6760*/  SHF.R.U32.HI R4, RZ, R14, R5 ;  /* 0x0000000eff047219 */ /* 0x000fe40000011605 */
[----:B------:R3:W4:Y:S03]  /*6770*/  F2I.U32.TRUNC.NTZ R14, R7 ;  /* 0x00000007000e7305 */ /* 0x000726000020f000 */
[----:B------:R-:W1:Y:S01]  /*6780*/  LDC R26, c[0x0][0x648] ;  /* 0x00019200ff1a7b82 */ /* 0x000e620000000800 */
[-C--:B0-----:R-:W-:Y:S02]  /*6790*/  SHF.R.U64 R15, R13, R9.reuse, R4 ;  /* 0x000000090d0f7219 */ /* 0x081fe40000001204 */
[----:B------:R-:W-:-:S02]  /*67a0*/  SHF.L.U32 R8, R8, R9, RZ ;  /* 0x0000000908087219 */ /* 0x000fc400000006ff */
[-C--:B------:R-:W-:Y:S01]  /*67b0*/  SHF.R.U32.HI R5, RZ, R9.reuse, R4 ;  /* 0x00000009ff057219 */ /* 0x080fe20000011604 */
[----:B------:R-:W-:Y:S01]  /*67c0*/  IMAD.MOV.U32 R4, RZ, RZ, R15 ;  /* 0x000000ffff047224 */ /* 0x000fe200078e000f */
[----:B------:R-:W-:Y:S01]  /*67d0*/  SHF.L.U32 R22, R6, R9, RZ ;  /* 0x0000000906167219 */ /* 0x000fe200000006ff */
[----:B------:R-:W0:Y:S01]  /*67e0*/  LDC R27, c[0x0][0x638] ;  /* 0x00018e00ff1b7b82 */ /* 0x000e220000000800 */
[----:B------:R-:W-:-:S07]  /*67f0*/  LOP3.LUT R28, RZ, R8, RZ, 0x33, !PT ;  /* 0x00000008ff1c7212 */ /* 0x000fce00078e33ff */
        /* <DEDUP_REMOVED lines=12> */
.L_x_162:
[----:B------:R-:W-:Y:S01]  /*68c0*/  ISETP.NE.AND P0, PT, R2, 0x1, PT ;  /* 0x000000010200780c */ /* 0x000fe20003f05270 */
[----:B--2---:R-:W-:Y:S01]  /*68d0*/  VIADD R7, R21, 0xffffffff ;  /* 0xffffffff15077836 */ /* 0x004fe20000000000 */
[----:B-1----:R-:W-:Y:S01]  /*68e0*/  SHF.R.U64 R5, R4, R26, R5 ;  /* 0x0000001a04057219 */ /* 0x002fe20000001205 */
[----:B------:R-:W-:Y:S01]  /*68f0*/  IMAD.MOV R14, RZ, RZ, -R14 ;  /* 0x000000ffff0e7224 */ /* 0x000fe200078e0a0e */
[----:B------:R-:W-:Y:S01]  /*6900*/  LOP3.LUT R4, R13, R28, RZ, 0xc0, !PT ;  /* 0x0000001c0d047212 */ /* 0x000fe200078ec0ff */
[----:B------:R-:W-:Y:S01]  /*6910*/  IMAD.MOV.U32 R8, RZ, RZ, R12 ;  /* 0x000000ffff087224 */ /* 0x000fe200078e000c */
[----:B------:R-:W-:Y:S01]  /*6920*/  LOP3.LUT R10, R10, R7, RZ, 0xc0, !PT ;  /* 0x000000070a0a7212 */ /* 0x000fe200078ec0ff */
[----:B------:R-:W-:Y:S02]  /*6930*/  IMAD.MOV R6, RZ, RZ, -R5 ;  /* 0x000000ffff067224 */ /* 0x000fe400078e0a05 */
[----:B------:R-:W-:-:S04]  /*6940*/  IMAD R4, R22, R5, R4 ;  /* 0x0000000516047224 */ /* 0x000fc800078e0204 */
[----:B------:R-:W-:Y:S02]  /*6950*/  @P0 IMAD R23, R20, R14, R3 ;  /* 0x0000000e14170224 */ /* 0x000fe400078e0203 */
[----:B0-----:R-:W-:Y:S02]  /*6960*/  IMAD R3, R6, R27, R15 ;  /* 0x0000001b06037224 */ /* 0x001fe400078e020f */
[----:B------:R-:W-:Y:S02]  /*6970*/  IMAD R7, R4, R29, R23 ;  /* 0x0000001d04077224 */ /* 0x000fe400078e0217 */
[----:B------:R-:W-:Y:S02]  /*6980*/  IMAD R4, R3, R21, R10 ;  /* 0x0000001503047224 */ /* 0x000fe400078e020a */
[----:B------:R-:W-:-:S03]  /*6990*/  IMAD.MOV.U32 R6, RZ, RZ, 0x1 ;  /* 0x00000001ff067424 */ /* 0x000fc600078e00ff */
[----:B------:R-:W-:Y:S02]  /*69a0*/  SEL R9, R4, R7, !P0 ;  /* 0x0000000704097207 */ /* 0x000fe40004000000 */
[----:B------:R-:W-:-:S07]  /*69b0*/  SEL R7, R7, R4, !P0 ;  /* 0x0000000407077207 */ /* 0x000fce0004000000 */
.L_x_160:
[----:B------:R-:W-:-:S08]  /*69c0*/  NOP ;  /* 0x0000000000007918 */ /* 0x000fd00000000000 */
[----:B------:R-:W0:-:S00]  /*69d0*/  USETMAXREG.DEALLOC.CTAPOOL 0x28 ;  /* 0x00000028000079c8 */ /* 0x000e0000080e0500 */
[----:B0-----:R-:W-:-:S13]  /*69e0*/  ISETP.NE.AND P0, PT, R0, RZ, PT ;  /* 0x000000ff0000720c */ /* 0x001fda0003f05270 */
[----:B------:R-:W-:Y:S05]  /*69f0*/  @P0 EXIT ;  /* 0x000000000000094d */ /* 0x000fea0003800000 */
[----:B------:R-:W-:Y:S01]  /*6a00*/  LOP3.LUT P0, RZ, R6, 0xff, RZ, 0xc0, !PT ;  /* 0x000000ff06ff7812 */ /* 0x000fe2000780c0ff */
[----:B------:R-:W-:Y:S02]  /*6a10*/  IMAD.MOV.U32 R0, RZ, RZ, 0x1 ;  /* 0x00000001ff007424 */ /* 0x000fe400078e00ff */
[----:B------:R-:W-:-:S10]  /*6a20*/  IMAD.MOV.U32 R12, RZ, RZ, RZ ;  /* 0x000000ffff0c7224 */ /* 0x000fd400078e00ff */
[----:B------:R-:W-:Y:S05]  /*6a30*/  @!P0 BRA `(.L_x_163) ;  /* 0x0000000c004c8947 */ /* 0x000fea0003800000 */
[----:B------:R-:W0:Y:S01]  /*6a40*/  LDC R0, c[0x0][0x28c] ;  /* 0x0000a300ff007b82 */ /* 0x000e220000000800 */
[----:B------:R-:W-:Y:S01]  /*6a50*/  ULDC UR5, c[0x0][0x658] ;  /* 0x0001960000057ab9 */ /* 0x000fe20000000800 */
[----:B------:R-:W-:Y:S01]  /*6a60*/  UMOV UR7, 0xffffffff ;  /* 0xffffffff00077882 */ /* 0x000fe20000000000 */
[----:B------:R-:W-:Y:S01]  /*6a70*/  ULDC UR6, c[0x0][0xc] ;  /* 0x0000030000067ab9 */ /* 0x000fe20000000800 */
[----:B------:R-:W-:Y:S01]  /*6a80*/  USHF.L.U32 UR8, UR7, UR5, URZ ;  /* 0x0000000507087299 */ /* 0x000fe2000800063f */
[C---:B------:R-:W-:Y:S01]  /*6a90*/  LOP3.LUT P2, RZ, R18.reuse, 0x7f, RZ, 0xc0, !PT ;  /* 0x0000007f12ff7812 */ /* 0x040fe2000784c0ff */
[----:B------:R-:W-:Y:S01]  /*6aa0*/  UMOV UR9, 0x1 ;  /* 0x0000000100097882 */ /* 0x000fe20000000000 */
[----:B------:R-:W-:Y:S01]  /*6ab0*/  ULDC UR7, c[0x0][0x10] ;  /* 0x0000040000077ab9 */ /* 0x000fe20000000800 */
[----:B------:R-:W-:Y:S01]  /*6ac0*/  USHF.L.U32 UR21, UR9, UR5, URZ ;  /* 0x0000000509157299 */ /* 0x000fe2000800063f */
[----:B------:R-:W-:Y:S01]  /*6ad0*/  LOP3.LUT P0, RZ, R18, 0x1f, RZ, 0xc0, !PT ;  /* 0x0000001f12ff7812 */ /* 0x000fe2000780c0ff */
[----:B------:R-:W-:Y:S01]  /*6ae0*/  UIMAD.WIDE.U32 UR6, UR6, UR7, URZ ;  /* 0x00000007060672a5 */ /* 0x000fe2000f8e003f */
[----:B------:R-:W-:Y:S01]  /*6af0*/  BSSY B0, `(.L_x_163) ;  /* 0x00000c7000007945 */ /* 0x000fe20003800000 */
[----:B------:R-:W-:Y:S01]  /*6b00*/  ULDC UR5, c[0x0][0x14] ;  /* 0x0000050000057ab9 */ /* 0x000fe20000000800 */
[----:B------:R-:W-:Y:S01]  /*6b10*/  IMAD.MOV.U32 R13, RZ, RZ, 0x1 ;  /* 0x00000001ff0d7424 */ /* 0x000fe200078e00ff */
[----:B------:R-:W-:Y:S01]  /*6b20*/  UIMAD.WIDE.U32 UR22, UR6, UR5, URZ ;  /* 0x00000005061672a5 */ /* 0x000fe2000f8e003f */
[----:B------:R-:W-:Y:S01]  /*6b30*/  LOP3.LUT R11, R19, 0x2, RZ, 0xfc, !PT ;  /* 0x00000002130b7812 */ /* 0x000fe200078efcff */
[----:B------:R-:W-:Y:S01]  /*6b40*/  UIMAD UR5, UR7, UR5, URZ ;  /* 0x00000005070572a4 */ /* 0x000fe2000f8e023f */
[----:B------:R-:W-:Y:S01]  /*6b50*/  PLOP3.LUT P0, PT, P0, P2, PT, 0x8a, 0x0 ;  /* 0x000000000000781c */ /* 0x000fe20000705172 */
[----:B------:R-:W-:Y:S01]  /*6b60*/  IMAD.MOV.U32 R12, RZ, RZ, RZ ;  /* 0x000000ffff0c7224 */ /* 0x000fe200078e00ff */
[----:B------:R-:W-:Y:S01]  /*6b70*/  ULDC UR4, c[0x0][0x600] ;  /* 0x0001800000047ab9 */ /* 0x000fe20000000800 */
[----:B------:R-:W-:-:S02]  /*6b80*/  ULOP3.LUT UR13, URZ, UR8, URZ, 0x33, !UPT ;  /* 0x000000083f0d7292 */ /* 0x000fc4000f8e333f */
[----:B------:R-:W-:Y:S01]  /*6b90*/  UIADD3 UR4, UR4, -0x1, URZ ;  /* 0xffffffff04047890 */ /* 0x000fe2000fffe03f */
[----:B0-----:R-:W-:Y:S01]  /*6ba0*/  VIADD R0, R0, 0x1f ;  /* 0x0000001f00007836 */ /* 0x001fe20000000000 */
[----:B------:R-:W-:Y:S01]  /*6bb0*/  UIADD3 UR5, UR23, UR5, URZ ;  /* 0x0000000517057290 */ /* 0x000fe2000fffe03f */
[----:B------:R-:W-:-:S03]  /*6bc0*/  ULDC.64 UR30, c[0x0][0x198] ;  /* 0x00006600001e7ab9 */ /* 0x000fc60000000a00 */
[----:B------:R-:W-:-:S04]  /*6bd0*/  SHF.R.S32.HI R3, RZ, 0x1f, R0 ;  /* 0x0000001fff037819 */ /* 0x000fc80000011400 */
[----:B------:R-:W-:Y:S01]  /*6be0*/  LEA.HI R3, R3, R0, RZ, 0x5 ;  /* 0x0000000003037211 */ /* 0x000fe200078f28ff */
[----:B------:R-:W-:-:S03]  /*6bf0*/  IMAD.MOV.U32 R0, RZ, RZ, 0x1 ;  /* 0x00000001ff007424 */ /* 0x000fc600078e00ff */
[----:B------:R-:W-:-:S05]  /*6c00*/  SHF.R.S32.HI R3, RZ, 0x5, R3 ;  /* 0x00000005ff037819 */ /* 0x000fca0000011403 */
[----:B------:R-:W-:-:S07]  /*6c10*/  VIADD R10, R3, 0x1 ;  /* 0x00000001030a7836 */ /* 0x000fce0000000000 */
.L_x_175:
[----:B------:R-:W-:-:S03]  /*6c20*/  UMOV UR6, 0xffffffff ;  /* 0xffffffff00067882 */ /* 0x000fc60000000000 */
[----:B------:R-:W-:Y:S05]  /*6c30*/  BRA.DIV UR6, `(.L_x_164) ;  /* 0x0000001606207947 */ /* 0x000fea000b800000 */
[----:B------:R-:W-:-:S13]  /*6c40*/  ELECT P6, URZ, PT ;  /* 0x00000000003f782f */ /* 0x000fda00038c0000 */
.L_x_196:
[----:B------:R-:W-:Y:S04]  /*6c50*/  BSSY B1, `(.L_x_165) ;  /* 0x000003e000017945 */ /* 0x000fe80003800000 */
[----:B------:R-:W-:Y:S05]  /*6c60*/  @!P6 BRA `(.L_x_166) ;  /* 0x0000000000f0e947 */ /* 0x000fea0003800000 */
[----:B------:R-:W0:Y:S02]  /*6c70*/  LDC R4, c[0x0][0x28c] ;  /* 0x0000a300ff047b82 */ /* 0x000e240000000800 */
[----:B0-----:R-:W-:-:S13]  /*6c80*/  ISETP.GE.AND P1, PT, R4, 0x1, PT ;  /* 0x000000010400780c */ /* 0x001fda0003f26270 */
[----:B------:R-:W-:Y:S05]  /*6c90*/  @!P1 BRA `(.L_x_166) ;  /* 0x0000000000e49947 */ /* 0x000fea0003800000 */
[----:B------:R-:W-:Y:S02]  /*6ca0*/  IMAD.SHL.U32 R15, R9, 0x80, RZ ;  /* 0x00000080090f7824 */ /* 0x000fe400078e00ff */
[----:B------:R-:W-:Y:S02]  /*6cb0*/  IMAD.SHL.U32 R18, R7, 0x80, RZ ;  /* 0x0000008007127824 */ /* 0x000fe400078e00ff */
[----:B------:R-:W-:Y:S02]  /*6cc0*/  IMAD.MOV.U32 R20, RZ, RZ, RZ ;  /* 0x000000ffff147224 */ /* 0x000fe400078e00ff */
[----:B------:R-:W-:Y:S02]  /*6cd0*/  IMAD.MOV.U32 R4, RZ, RZ, R10 ;  /* 0x000000ffff047224 */ /* 0x000fe400078e000a */
[----:B------:R-:W-:Y:S02]  /*6ce0*/  IMAD.MOV.U32 R5, RZ, RZ, R0 ;  /* 0x000000ffff057224 */ /* 0x000fe400078e0000 */
[----:B------:R-:W-:-:S02]  /*6cf0*/  IMAD.MOV.U32 R6, RZ, RZ, R12 ;  /* 0x000000ffff067224 */ /* 0x000fc400078e000c */
[----:B------:R-:W-:-:S07]  /*6d00*/  VIADD R22, R15, 0x40 ;  /* 0x000000400f167836 */ /* 0x000fce0000000000 */
.L_x_170:
[----:B------:R-:W0:Y:S01]  /*6d10*/  S2R R14, SR_CgaCtaId ;  /* 0x00000000000e7919 */ /* 0x000e220000008800 */
[----:B------:R-:W-:Y:S01]  /*6d20*/  MOV R7, 0x400 ;  /* 0x0000040000077802 */ /* 0x000fe20000000f00 */
[----:B------:R-:W1:Y:S03]  /*6d30*/  @!P2 LDC R9, c[0x0][0x500] ;  /* 0x00014000ff09ab82 */ /* 0x000e660000000800 */
[----:B0-----:R-:W-:Y:S02]  /*6d40*/  LEA R21, R14, R7, 0x18 ;  /* 0x000000070e157211 */ /* 0x001fe400078ec0ff */
[----:B------:R-:W-:-:S03]  /*6d50*/  SHF.L.U32 R7, R5, 0x1f, RZ ;  /* 0x0000001f05077819 */ /* 0x000fc600000006ff */
[----:B------:R-:W-:-:S04]  /*6d60*/  IMAD R14, R6, 0x8, R21 ;  /* 0x00000008060e7824 */ /* 0x000fc800078e0215 */
[----:B------:R-:W0:Y:S02]  /*6d70*/  SYNCS.PHASECHK.TRANS64.TRYWAIT P1, [R14+URZ+0x70], R7 ;  /* 0x000070070e0075a7 */ /* 0x000e24000802017f */
[----:B01----:R-:W-:Y:S05]  /*6d80*/  @!P1 BRA `(.L_x_167) ;  /* 0x0000001000ec9947 */ /* 0x003fea0003800000 */
.L_x_197:
[----:B0-----:R-:W-:Y:S01]  /*6d90*/  PRMT R7, R11, 0x9910, RZ ;  /* 0x000099100b077816 */ /* 0x001fe200000000ff */
[----:B------:R0:W-:Y:S03]  /*6da0*/  @!P2 SYNCS.ARRIVE.TRANS64 RZ, [R14+URZ], R9 ;  /* 0x000000090effa9a7 */ /* 0x0001e6000800003f */
[----:B------:R-:W-:-:S13]  /*6db0*/  ISETP.NE.AND P1, PT, R7, 0x2, PT ;  /* 0x000000020700780c */ /* 0x000fda0003f25270 */
[----:B0-----:R-:W-:Y:S05]  /*6dc0*/  @P1 BRA `(.L_x_168) ;  /* 0x0000000000041947 */ /* 0x001fea0003800000 */
[----:B------:R-:W-:Y:S01]  /*6dd0*/  BPT.TRAP 0x1 ;  /* 0x000000040000795c */ /* 0x000fe20000300000 */
.L_x_168:
[----:B------:R-:W-:Y:S05]  /*6de0*/  @P0 BRA `(.L_x_169) ;  /* 0x0000000000040947 */ /* 0x000fea0003800000 */
[----:B------:R-:W-:Y:S01]  /*6df0*/  BPT.TRAP 0x1 ;  /* 0x000000040000795c */ /* 0x000fe20000300000 */
.L_x_169:
[----:B------:R-:W-:Y:S01]  /*6e00*/  IMAD R21, R6, 0x2000, R21 ;  /* 0x0000200006157824 */ /* 0x000fe200078e0215 */
[----:B------:R-:W-:Y:S01]  /*6e10*/  R2UR UR27, R20 ;  /* 0x00000000141b72ca */ /* 0x000fe200000e0000 */
[----:B------:R-:W-:Y:S01]  /*6e20*/  VIADD R4, R4, 0xffffffff ;  /* 0xffffffff04047836 */ /* 0x000fe20000000000 */
[----:B------:R-:W-:Y:S01]  /*6e30*/  R2UR UR9, R14 ;  /* 0x000000000e0972ca */ /* 0x000fe200000e0000 */
[----:B------:R-:W-:Y:S01]  /*6e40*/  UIADD3 UR6, UP0, UR30, 0xf0, URZ ;  /* 0x000000f01e067890 */ /* 0x000fe2000ff1e03f */
[----:B------:R-:W-:Y:S01]  /*6e50*/  R2UR UR16, R21 ;  /* 0x00000000151072ca */ /* 0x000fe200000e0000 */
[----:B------:R-:W-:Y:S01]  /*6e60*/  UIADD3 UR32, UP1, UR30, 0x1f0, URZ ;  /* 0x000001f01e207890 */ /* 0x000fe2000ff3e03f */
[----:B------:R-:W-:Y:S01]  /*6e70*/  R2UR UR12, R8 ;  /* 0x00000000080c72ca */ /* 0x000fe200000e0000 */
[----:B------:R-:W-:Y:S01]  /*6e80*/  UIADD3.X UR7, URZ, UR31, URZ, UP0, !UPT ;  /* 0x0000001f3f077290 */ /* 0x000fe200087fe43f */
[----:B------:R-:W-:Y:S01]  /*6e90*/  R2UR UR11, R18 ;  /* 0x00000000120b72ca */ /* 0x000fe200000e0000 */
[----:B------:R-:W-:Y:S01]  /*6ea0*/  UIADD3.X UR33, URZ, UR31, URZ, UP1, !UPT ;  /* 0x0000001f3f217290 */ /* 0x000fe20008ffe43f */
[----:B------:R-:W-:Y:S01]  /*6eb0*/  R2UR UR26, R15 ;  /* 0x000000000f1a72ca */ /* 0x000fe200000e0000 */
[----:B------:R-:W-:Y:S01]  /*6ec0*/  VIADD R6, R6, 0x1 ;  /* 0x0000000106067836 */ /* 0x000fe20000000000 */
[----:B------:R-:W-:Y:S01]  /*6ed0*/  R2UR UR18, R22 ;  /* 0x00000000161272ca */ /* 0x000fe200000e0000 */
[----:B------:R-:W-:Y:S01]  /*6ee0*/  UMOV UR14, 0x0 ;  /* 0x00000000000e7882 */ /* 0x000fe20000000000 */
[----:B------:R-:W-:Y:S01]  /*6ef0*/  ISETP.GT.AND P3, PT, R4, 0x1, PT ;  /* 0x000000010400780c */ /* 0x000fe20003f64270 */
[----:B------:R-:W-:Y:S01]  /*6f00*/  UMOV UR15, 0x10000000 ;  /* 0x10000000000f7882 */ /* 0x000fe20000000000 */
[----:B------:R-:W-:Y:S01]  /*6f10*/  ISETP.NE.AND P1, PT, R6, 0xe, PT ;  /* 0x0000000e0600780c */ /* 0x000fe20003f25270 */
[----:B------:R-:W-:Y:S01]  /*6f20*/  UIADD3 UR8, UR16, 0x200, URZ ;  /* 0x0000020010087890 */ /* 0x000fe2000fffe03f */
[----:B------:R-:W-:Y:S01]  /*6f30*/  VIADD R20, R20, 0x20 ;  /* 0x0000002014147836 */ /* 0x000fe20000000000 */
[----:B------:R-:W-:Y:S01]  /*6f40*/  UIADD3 UR24, UR16, 0x1c200, URZ ;  /* 0x0001c20010187890 */ /* 0x000fe2000fffe03f */
[----:B------:R-:W-:Y:S01]  /*6f50*/  SEL R14, RZ, 0x1, P1 ;  /* 0x00000001ff0e7807 */ /* 0x000fe20000800000 */
[----:B------:R-:W-:Y:S01]  /*6f60*/  UIADD3 UR16, UR16, 0x1d200, URZ ;  /* 0x0001d20010107890 */ /* 0x000fe2000fffe03f */
[----:B------:R-:W-:Y:S01]  /*6f70*/  SEL R6, R6, RZ, P1 ;  /* 0x000000ff06067207 */ /* 0x000fe20000800000 */
[----:B------:R-:W-:Y:S01]  /*6f80*/  UMOV UR10, UR27 ;  /* 0x0000001b000a7c82 */ /* 0x000fe20008000000 */
[----:B------:R-:W-:Y:S01]  /*6f90*/  UMOV UR25, UR9 ;  /* 0x0000000900197c82 */ /* 0x000fe20008000000 */
[----:B------:R-:W-:Y:S01]  /*6fa0*/  UMOV UR28, UR12 ;  /* 0x0000000c001c7c82 */ /* 0x000fe20008000000 */
[----:B------:R-:W-:Y:S01]  /*6fb0*/  UMOV UR17, UR9 ;  /* 0x0000000900117c82 */ /* 0x000fe20008000000 */
[----:B------:R-:W-:Y:S01]  /*6fc0*/  UMOV UR19, UR27 ;  /* 0x0000001b00137c82 */ /* 0x000fe20008000000 */
[----:B------:R0:W-:Y:S01]  /*6fd0*/  UTMALDG.3D [UR8], [UR6], desc[UR14] ;  /* 0x00000e08060075b4 */ /* 0x0001e20008011000 */
[----:B------:R-:W-:Y:S01]  /*6fe0*/  UMOV UR20, UR12 ;  /* 0x0000000c00147c82 */ /* 0x000fe20008000000 */
[----:B------:R-:W-:Y:S01]  /*6ff0*/  LOP3.LUT R5, R5, R14, RZ, 0x3c, !PT ;  /* 0x0000000e05057212 */ /* 0x000fe200078e3cff */
[----:B------:R0:W-:Y:S01]  /*7000*/  UTMALDG.3D [UR24], [UR32], desc[UR14] ;  /* 0x00000e18200075b4 */ /* 0x0001e20008011000 */
[----:B------:R0:W-:Y:S02]  /*7010*/  UTMALDG.3D [UR16], [UR32], desc[UR14] ;  /* 0x00000e10200075b4 */ /* 0x0001e40008011000 */
[----:B0-----:R-:W-:Y:S05]  /*7020*/  @P3 BRA `(.L_x_170) ;  /* 0xfffffffc00383947 */ /* 0x001fea000383ffff */
.L_x_166:
[----:B------:R-:W-:Y:S05]  /*7030*/  BSYNC B1 ;  /* 0x0000000000017941 */ /* 0x000fea0003800000 */
.L_x_165:
[----:B------:R-:W-:Y:S01]  /*7040*/  LOP3.LUT P3, RZ, R13, 0xff, RZ, 0xc0, !PT ;  /* 0x000000ff0dff7812 */ /* 0x000fe2000786c0ff */
[----:B------:R-:W-:Y:S01]  /*7050*/  IMAD.IADD R12, R3, 0x1, R12 ;  /* 0x00000001030c7824 */ /* 0x000fe200078e020c */
[----:B------:R-:W-:Y:S01]  /*7060*/  IADD3 R16, P4, R16, UR22, RZ ;  /* 0x0000001610107c10 */ /* 0x000fe2000ff9e0ff */
[----:B------:R-:W-:Y:S01]  /*7070*/  ULDC.64 UR6, c[0x0][0x650] ;  /* 0x0001940000067ab9 */ /* 0x000fe20000000a00 */
[----:B------:R-:W-:Y:S01]  /*7080*/  BSSY B1, `(.L_x_171) ;  /* 0x000006b000017945 */ /* 0x000fe20003800000 */
[----:B------:R-:W-:Y:S01]  /*7090*/  IMAD.MOV.U32 R9, RZ, RZ, -0x1 ;  /* 0xffffffffff097424 */ /* 0x000fe200078e00ff */
[----:B------:R-:W-:Y:S01]  /*70a0*/  SHF.R.U32.HI R4, RZ, 0x1, R12 ;  /* 0x00000001ff047819 */ /* 0x000fe2000001160c */
[----:B------:R-:W-:Y:S01]  /*70b0*/  IMAD.MOV.U32 R8, RZ, RZ, -0x1 ;  /* 0xffffffffff087424 */ /* 0x000fe200078e00ff */
[----:B------:R-:W-:Y:S02]  /*70c0*/  ISETP.GT.U32.AND P1, PT, R12, 0xd, PT ;  /* 0x0000000d0c00780c */ /* 0x000fe40003f24070 */
[----:B------:R-:W-:-:S02]  /*70d0*/  IADD3.X R17, R17, UR5, RZ, P4, !PT ;  /* 0x0000000511117c10 */ /* 0x000fc4000a7fe4ff */
[----:B------:R-:W-:Y:S01]  /*70e0*/  ISETP.LT.U32.AND P1, PT, R3, 0xe, P1 ;  /* 0x0000000e0300780c */ /* 0x000fe20000f21070 */
[----:B------:R-:W0:Y:S01]  /*70f0*/  @P3 S2R R6, SR_CgaCtaId ;  /* 0x0000000000063919 */ /* 0x000e220000008800 */
[----:B------:R-:W-:Y:S02]  /*7100*/  @P3 MOV R5, 0x400 ;  /* 0x0000040000053802 */ /* 0x000fe40000000f00 */
[----:B------:R-:W-:Y:S02]  /*7110*/  PRMT R13, RZ, 0x7610, R13 ;  /* 0x00007610ff0d7816 */ /* 0x000fe4000000000d */
[----:B0-----:R-:W-:Y:S01]  /*7120*/  @P3 LEA R6, R6, R5, 0x18 ;  /* 0x0000000506063211 */ /* 0x001fe200078ec0ff */
[----:B------:R-:W-:-:S03]  /*7130*/  IMAD.WIDE.U32 R4, R4, -0x6db6db6d, RZ ;  /* 0x9249249304047825 */ /* 0x000fc600078e00ff */
[----:B------:R0:W-:Y:S01]  /*7140*/  @P3 SYNCS.ARRIVE.TRANS64.A1T0 RZ, [R6+URZ+0xf8], RZ ;  /* 0x0000f8ff06ff39a7 */ /* 0x0001e2000810003f */
[----:B------:R-:W-:Y:S02]  /*7150*/  ISETP.GE.U32.AND P3, PT, R3, 0xe, PT ;  /* 0x0000000e0300780c */ /* 0x000fe40003f66070 */
[----:B------:R-:W-:Y:S02]  /*7160*/  SHF.R.U32.HI R7, RZ, 0x2, R5 ;  /* 0x00000002ff077819 */ /* 0x000fe40000011605 */
[----:B------:R-:W-:Y:S02]  /*7170*/  SEL R5, RZ, 0x1, !P1 ;  /* 0x00000001ff057807 */ /* 0x000fe40004800000 */
[----:B------:R-:W-:Y:S01]  /*7180*/  ISETP.GE.U32.AND P1, PT, R16, UR6, PT ;  /* 0x0000000610007c0c */ /* 0x000fe2000bf26070 */
[----:B------:R-:W-:Y:S01]  /*7190*/  IMAD R12, R7, -0xe, R12 ;  /* 0xfffffff2070c7824 */ /* 0x000fe200078e020c */
[----:B------:R-:W-:Y:S02]  /*71a0*/  LOP3.LUT R0, R0, R5, RZ, 0x3c, !PT ;  /* 0x0000000500007212 */ /* 0x000fe400078e3cff */
[----:B------:R-:W-:-:S02]  /*71b0*/  ISETP.GE.U32.AND.EX P1, PT, R17, UR7, PT, P1 ;  /* 0x0000000711007c0c */ /* 0x000fc4000bf26110 */
[----:B------:R-:W-:Y:S02]  /*71c0*/  PRMT R4, RZ, 0x7610, R4 ;  /* 0x00007610ff047816 */ /* 0x000fe40000000004 */
[----:B------:R-:W-:Y:S01]  /*71d0*/  @P3 LOP3.LUT R0, R0, 0x1, R7, 0x78, !PT ;  /* 0x0000000100003812 */ /* 0x000fe200078e7807 */
[----:B------:R-:W-:-:S08]  /*71e0*/  IMAD.MOV.U32 R7, RZ, RZ, -0x1 ;  /* 0xffffffffff077424 */ /* 0x000fd000078e00ff */
[----:B0-----:R-:W-:Y:S05]  /*71f0*/  @P1 BRA `(.L_x_172) ;  /* 0x00000004004c1947 */ /* 0x001fea0003800000 */
[----:B------:R-:W-:Y:S01]  /*7200*/  ULDC.64 UR6, c[0x0][0x628] ;  /* 0x00018a0000067ab9 */ /* 0x000fe20000000a00 */
[----:B------:R-:W0:Y:S01]  /*7210*/  S2R R15, SR_CTAID.X ;  /* 0x00000000000f7919 */ /* 0x000e220000002500 */
[----:B------:R-:W-:Y:S01]  /*7220*/  ISETP.NE.U32.AND P1, PT, RZ, UR6, PT ;  /* 0x00000006ff007c0c */ /* 0x000fe2000bf25070 */
[----:B------:R-:W-:Y:S01]  /*7230*/  ULDC UR9, c[0x0][0x630] ;  /* 0x00018c0000097ab9 */ /* 0x000fe20000000800 */
[----:B------:R-:W-:Y:S01]  /*7240*/  IMAD.MOV.U32 R4, RZ, RZ, R16 ;  /* 0x000000ffff047224 */ /* 0x000fe200078e0010 */
[----:B------:R-:W1:Y:S01]  /*7250*/  S2R R14, SR_CTAID.Y ;  /* 0x00000000000e7919 */ /* 0x000e620000002600 */
[----:B------:R-:W-:Y:S01]  /*7260*/  ISETP.NE.AND.EX P1, PT, RZ, UR7, PT, P1 ;  /* 0x00000007ff007c0c */ /* 0x000fe2000bf25310 */
[----:B------:R-:W-:-:S12]  /*7270*/  IMAD.MOV.U32 R5, RZ, RZ, R17 ;  /* 0x000000ffff057224 */ /* 0x000fd800078e0011 */
[----:B------:R-:W-:Y:S05]  /*7280*/  @!P1 BRA `(.L_x_173) ;  /* 0x0000000000289947 */ /* 0x000fea0003800000 */
[----:B------:R-:W-:Y:S02]  /*7290*/  ULDC UR8, c[0x0][0x634] ;  /* 0x00018d0000087ab9 */ /* 0x000fe40000000800 */
[----:B------:R-:W-:-:S05]  /*72a0*/  IADD3 R9, P1, R16, UR8, RZ ;  /* 0x0000000810097c10 */ /* 0x000fca000ff3e0ff */
[----:B------:R-:W-:-:S04]  /*72b0*/  IMAD.X R21, RZ, RZ, R17, P1 ;  /* 0x000000ffff157224 */ /* 0x000fc800008e0611 */
[----:B------:R-:W-:-:S04]  /*72c0*/  IMAD.WIDE.U32 R6, R21, UR6, RZ ;  /* 0x0000000615067c25 */ /* 0x000fc8000f8e00ff */
[----:B------:R-:W-:-:S04]  /*72d0*/  IMAD.WIDE.U32 R6, P1, R9, UR7, R6 ;  /* 0x0000000709067c25 */ /* 0x000fc8000f820006 */
[----:B------:R-:W-:-:S04]  /*72e0*/  IMAD.WIDE.U32 R8, R9, UR6, RZ ;  /* 0x0000000609087c25 */ /* 0x000fc8000f8e00ff */
[----:B------:R-:W-:Y:S01]  /*72f0*/  IMAD.X R5, RZ, RZ, RZ, P1 ;  /* 0x000000ffff057224 */ /* 0x000fe200008e06ff */
[----:B------:R-:W-:Y:S01]  /*7300*/  IADD3 RZ, P1, R9, R6, RZ ;  /* 0x0000000609ff7210 */ /* 0x000fe20007f3e0ff */
[----:B------:R-:W-:-:S04]  /*7310*/  IMAD.MOV.U32 R4, RZ, RZ, R7 ;  /* 0x000000ffff047224 */ /* 0x000fc800078e0007 */
[----:B------:R-:W-:-:S08]  /*7320*/  IMAD.WIDE.U32.X R4, R21, UR7, R4, P1 ;  /* 0x0000000715047c25 */ /* 0x000fd000088e0404 */
.L_x_173:
[--C-:B------:R-:W-:Y:S01]  /*7330*/  SHF.R.U64 R8, R4, UR9, R5.reuse ;  /* 0x0000000904087c19 */ /* 0x100fe20008001205 */
[----:B------:R-:W-:Y:S01]  /*7340*/  ULDC.64 UR6, c[0x0][0x620] ;  /* 0x0001880000067ab9 */ /* 0x000fe20000000a00 */
[----:B------:R-:W-:Y:S01]  /*7350*/  SHF.R.U32.HI R4, RZ, UR9, R5 ;  /* 0x00000009ff047c19 */ /* 0x000fe20008011605 */
[----:B------:R-:W2:Y:S01]  /*7360*/  LDC R24, c[0x0][0x144] ;  /* 0x00005100ff187b82 */ /* 0x000ea20000000800 */
[----:B------:R-:W-:Y:S01]  /*7370*/  IADD3 R7, P1, RZ, -R8, RZ ;  /* 0x80000008ff077210 */ /* 0x000fe20007f3e0ff */
[----:B------:R-:W-:Y:S01]  /*7380*/  ULDC.64 UR10, c[0x0][0x640] ;  /* 0x00019000000a7ab9 */ /* 0x000fe20000000a00 */
[----:B0-----:R-:W-:Y:S01]  /*7390*/  I2FP.F32.U32 R9, R15 ;  /* 0x0000000f00097245 */ /* 0x001fe20000201000 */
[----:B------:R-:W-:Y:S02]  /*73a0*/  ULDC UR8, c[0x0][0x608] ;  /* 0x0001820000087ab9 */ /* 0x000fe40000000800 */
[----:B------:R-:W-:Y:S01]  /*73b0*/  IMAD.X R4, RZ, RZ, ~R4, P1 ;  /* 0x000000ffff047224 */ /* 0x000fe200008e0e04 */
[----:B------:R-:W-:Y:S01]  /*73c0*/  ISETP.NE.U32.AND P1, PT, RZ, UR10, PT ;  /* 0x0000000aff007c0c */ /* 0x000fe2000bf25070 */
[----:B------:R-:W0:Y:S02]  /*73d0*/  LDC R21, c[0x0][0x148] ;  /* 0x00005200ff157b82 */ /* 0x000e240000000800 */
[----:B------:R-:W-:Y:S01]  /*73e0*/  IMAD R6, R4, UR6, RZ ;  /* 0x0000000604067c24 */ /* 0x000fe2000f8e02ff */
[----:B------:R-:W-:Y:S01]  /*73f0*/  ISETP.NE.AND.EX P1, PT, RZ, UR11, PT, P1 ;  /* 0x0000000bff007c0c */ /* 0x000fe2000bf25310 */
[----:B------:R-:W-:Y:S01]  /*7400*/  IMAD.WIDE.U32 R4, R7, UR6, R16 ;  /* 0x0000000607047c25 */ /* 0x000fe2000f8e0010 */
[----:B------:R-:W-:-:S03]  /*7410*/  ULDC UR6, c[0x0][0x150] ;  /* 0x0000540000067ab9 */ /* 0x000fc60000000800 */
[----:B------:R-:W-:Y:S02]  /*7420*/  IMAD R7, R7, UR7, R6 ;  /* 0x0000000707077c24 */ /* 0x000fe4000f8e0206 */
[----:B------:R-:W-:Y:S01]  /*7430*/  FMUL R6, R9, UR6 ;  /* 0x0000000609067c20 */ /* 0x000fe20008400000 */
[----:B------:R-:W-:Y:S01]  /*7440*/  ULDC UR6, c[0x0][0x618] ;  /* 0x0001860000067ab9 */ /* 0x000fe20000000800 */
[----:B------:R-:W-:Y:S01]  /*7450*/  ULDC UR7, c[0x0][0x154] ;  /* 0x0000550000077ab9 */ /* 0x000fe20000000800 */
[----:B------:R-:W-:-:S03]  /*7460*/  IMAD.IADD R5, R5, 0x1, R7 ;  /* 0x0000000105057824 */ /* 0x000fc600078e0207 */
[----:B------:R-:W3:Y:S02]  /*7470*/  F2I.U32.TRUNC.NTZ R6, R6 ;  /* 0x0000000600067305 */ /* 0x000ee4000020f000 */
[----:B------:R-:W-:Y:S02]  /*7480*/  SHF.R.U64 R9, R4, UR6, R5 ;  /* 0x0000000604097c19 */ /* 0x000fe40008001205 */
[----:B-1----:R-:W-:-:S05]  /*7490*/  I2FP.F32.U32 R4, R14 ;  /* 0x0000000e00047245 */ /* 0x002fca0000201000 */
[----:B------:R-:W-:Y:S01]  /*74a0*/  FMUL R22, R4, UR7 ;  /* 0x0000000704167c20 */ /* 0x000fe20008400000 */
[----:B------:R-:W-:Y:S01]  /*74b0*/  SHF.R.U32.HI R4, RZ, UR6, R5 ;  /* 0x00000006ff047c19 */ /* 0x000fe20008011605 */
[----:B------:R-:W-:-:S03]  /*74c0*/  ULDC UR6, c[0x0][0x658] ;  /* 0x0001960000067ab9 */ /* 0x000fc60000000800 */
[--C-:B------:R-:W-:Y:S01]  /*74d0*/  SHF.R.U64 R20, R9, UR8, R4.reuse ;  /* 0x0000000809147c19 */ /* 0x100fe20008001204 */
[----:B------:R-:W1:Y:S01]  /*74e0*/  F2I.U32.TRUNC.NTZ R22, R22 ;  /* 0x0000001600167305 */ /* 0x000e62000020f000 */
[----:B------:R-:W-:Y:S01]  /*74f0*/  SHF.R.U32.HI R5, RZ, UR8, R4 ;  /* 0x00000008ff057c19 */ /* 0x000fe20008011604 */
[----:B---3--:R-:W-:-:S03]  /*7500*/  IMAD.MOV R6, RZ, RZ, -R6 ;  /* 0x000000ffff067224 */ /* 0x008fc600078e0a06 */
[----:B------:R-:W-:Y:S01]  /*7510*/  SHF.R.U64 R18, R20, UR6, R5 ;  /* 0x0000000614127c19 */ /* 0x000fe20008001205 */
[----:B--2---:R-:W-:Y:S01]  /*7520*/  IMAD R15, R24, R6, R15 ;  /* 0x00000006180f7224 */ /* 0x004fe200078e020f */
[----:B------:R-:W-:-:S03]  /*7530*/  SHF.R.U32.HI R23, RZ, UR6, R5 ;  /* 0x00000006ff177c19 */ /* 0x000fc60008011605 */
[----:B------:R-:W-:Y:S02]  /*7540*/  IMAD.MOV.U32 R4, RZ, RZ, R18 ;  /* 0x000000ffff047224 */ /* 0x000fe400078e0012 */
[----:B------:R-:W-:Y:S01]  /*7550*/  IMAD.MOV.U32 R5, RZ, RZ, R23 ;  /* 0x000000ffff057224 */ /* 0x000fe200078e0017 */
[----:B-1----:R-:W-:Y:S06]  /*7560*/  @!P1 BRA `(.L_x_174) ;  /* 0x0000000000289947 */ /* 0x002fec0003800000 */
[----:B------:R-:W-:Y:S02]  /*7570*/  ULDC UR6, c[0x0][0x64c] ;  /* 0x0001930000067ab9 */ /* 0x000fe40000000800 */
[----:B------:R-:W-:-:S05]  /*7580*/  IADD3 R5, P1, R18, UR6, RZ ;  /* 0x0000000612057c10 */ /* 0x000fca000ff3e0ff */
[----:B------:R-:W-:-:S04]  /*7590*/  IMAD.X R23, RZ, RZ, R23, P1 ;  /* 0x000000ffff177224 */ /* 0x000fc800008e0617 */
[----:B------:R-:W-:-:S04]  /*75a0*/  IMAD.WIDE.U32 R6, R23, UR10, RZ ;  /* 0x0000000a17067c25 */ /* 0x000fc8000f8e00ff */
[----:B------:R-:W-:-:S04]  /*75b0*/  IMAD.WIDE.U32 R6, P1, R5, UR11, R6 ;  /* 0x0000000b05067c25 */ /* 0x000fc8000f820006 */
[----:B------:R-:W-:-:S04]  /*75c0*/  IMAD.WIDE.U32 R4, R5, UR10, RZ ;  /* 0x0000000a05047c25 */ /* 0x000fc8000f8e00ff */
[----:B------:R-:W-:Y:S01]  /*75d0*/  IMAD.MOV.U32 R4, RZ, RZ, R7 ;  /* 0x000000ffff047224 */ /* 0x000fe200078e0007 */
[----:B------:R-:W-:Y:S01]  /*75e0*/  IADD3 RZ, P3, R5, R6, RZ ;  /* 0x0000000605ff7210 */ /* 0x000fe20007f7e0ff */
[----:B------:R-:W-:-:S04]  /*75f0*/  IMAD.X R5, RZ, RZ, RZ, P1 ;  /* 0x000000ffff057224 */ /* 0x000fc800008e06ff */
[----:B------:R-:W-:-:S08]  /*7600*/  IMAD.WIDE.U32.X R4, R23, UR11, R4, P3 ;  /* 0x0000000b17047c25 */ /* 0x000fd000098e0404 */
.L_x_174:
[----:B------:R-:W-:Y:S01]  /*7610*/  ISETP.NE.AND P1, PT, R2, 0x1, PT ;  /* 0x000000010200780c */ /* 0x000fe20003f25270 */
[----:B------:R-:W-:Y:S01]  /*7620*/  ULDC UR6, c[0x0][0x648] ;  /* 0x0001920000067ab9 */ /* 0x000fe20000000800 */
[----:B------:R-:W-:Y:S01]  /*7630*/  LOP3.LUT R20, R20, UR13, RZ, 0xc0, !PT ;  /* 0x0000000d14147c12 */ /* 0x000fe2000f8ec0ff */
[----:B------:R-:W-:Y:S01]  /*7640*/  IMAD.MOV R22, RZ, RZ, -R22 ;  /* 0x000000ffff167224 */ /* 0x000fe200078e0a16 */
[----:B------:R-:W-:Y:S01]  /*7650*/  SHF.R.U64 R5, R4, UR6, R5 ;  /* 0x0000000604057c19 */ /* 0x000fe20008001205 */
[----:B------:R-:W-:Y:S01]  /*7660*/  ULDC UR6, c[0x0][0x638] ;  /* 0x00018e0000067ab9 */ /* 0x000fe20000000800 */
[----:B------:R-:W-:Y:S01]  /*7670*/  LOP3.LUT R9, R9, UR4, RZ, 0xc0, !PT ;  /* 0x0000000409097c12 */ /* 0x000fe2000f8ec0ff */
[----:B------:R-:W-:Y:S01]  /*7680*/  ULDC UR7, c[0x0][0x610] ;  /* 0x0001840000077ab9 */ /* 0x000fe20000000800 */
[----:B------:R-:W-:Y:S02]  /*7690*/  IMAD.MOV.U32 R4, RZ, RZ, 0x1 ;  /* 0x00000001ff047424 */ /* 0x000fe400078e00ff */
[----:B------:R-:W-:-:S02]  /*76a0*/  IMAD.MOV R7, RZ, RZ, -R5 ;  /* 0x000000ffff077224 */ /* 0x000fc400078e0a05 */
[----:B------:R-:W-:Y:S02]  /*76b0*/  IMAD R20, R5, UR21, R20 ;  /* 0x0000001505147c24 */ /* 0x000fe4000f8e0214 */
[----:B0-----:R-:W-:Y:S02]  /*76c0*/  @P1 IMAD R15, R21, R22, R14 ;  /* 0x00000016150f1224 */ /* 0x001fe400078e020e */
[----:B------:R-:W-:Y:S01]  /*76d0*/  IMAD R18, R7, UR6, R18 ;  /* 0x0000000607127c24 */ /* 0x000fe2000f8e0212 */
[----:B------:R-:W-:Y:S01]  /*76e0*/  ULDC UR6, c[0x0][0x600] ;  /* 0x0001800000067ab9 */ /* 0x000fe20000000800 */
[----:B------:R-:W-:Y:S02]  /*76f0*/  IMAD R15, R20, UR7, R15 ;  /* 0x00000007140f7c24 */ /* 0x000fe4000f8e020f */
[----:B------:R-:W-:-:S05]  /*7700*/  IMAD R18, R18, UR6, R9 ;  /* 0x0000000612127c24 */ /* 0x000fca000f8e0209 */
[----:B------:R-:W-:Y:S02]  /*7710*/  SEL R9, R18, R15, !P1 ;  /* 0x0000000f12097207 */ /* 0x000fe40004800000 */
[----:B------:R-:W-:-:S07]  /*7720*/  SEL R7, R15, R18, !P1 ;  /* 0x000000120f077207 */ /* 0x000fce0004800000 */
.L_x_172:
[----:B------:R-:W-:Y:S05]  /*7730*/  BSYNC B1 ;  /* 0x0000000000017941 */ /* 0x000fea0003800000 */
.L_x_171:
[----:B------:R-:W-:-:S13]  /*7740*/  LOP3.LUT P1, RZ, R4, 0xff, RZ, 0xc0, !PT ;  /* 0x000000ff04ff7812 */ /* 0x000fda000782c0ff */
[----:B------:R-:W-:Y:S05]  /*7750*/  @P1 BRA `(.L_x_175) ;  /* 0xfffffff400301947 */ /* 0x000fea000383ffff */
[----:B------:R-:W-:Y:S05]  /*7760*/  BSYNC B0 ;  /* 0x0000000000007941 */ /* 0x000fea0003800000 */
.L_x_163:
[----:B------:R-:W-:-:S03]  /*7770*/  UMOV UR6, 0xffffffff ;  /* 0xffffffff00067882 */ /* 0x000fc60000000000 */
[----:B------:R-:W-:Y:S05]  /*7780*/  BRA.DIV UR6, `(.L_x_176) ;  /* 0x0000000a06807947 */ /* 0x000fea000b800000 */
[----:B------:R-:W-:-:S13]  /*7790*/  ELECT P6, URZ, PT ;  /* 0x00000000003f782f */ /* 0x000fda00038c0000 */
.L_x_200:
[----:B------:R-:W-:Y:S04]  /*77a0*/  BSSY B0, `(.L_x_177) ;  /* 0x0000085000007945 */ /* 0x000fe80003800000 */
[----:B------:R-:W-:Y:S05]  /*77b0*/  @!P6 BRA `(.L_x_178) ;  /* 0x00000008000ce947 */ /* 0x000fea0003800000 */
[----:B------:R-:W-:-:S04]  /*77c0*/  LOP3.LUT R19, R19, 0x2, RZ, 0xfc, !PT ;  /* 0x0000000213137812 */ /* 0x000fc800078efcff */
[----:B------:R-:W-:-:S13]  /*77d0*/  ISETP.NE.AND P0, PT, R19, 0x3, PT ;  /* 0x000000031300780c */ /* 0x000fda0003f05270 */
[----:B------:R-:W-:Y:S05]  /*77e0*/  @!P0 BRA `(.L_x_179) ;  /* 0x0000000000048947 */ /* 0x000fea0003800000 */
[----:B------:R-:W-:Y:S01]  /*77f0*/  BPT.TRAP 0x1 ;  /* 0x000000040000795c */ /* 0x000fe20000300000 */
.L_x_179:
[----:B------:R-:W0:Y:S01]  /*7800*/  S2R R3, SR_CgaCtaId ;  /* 0x0000000000037919 */ /* 0x000e220000008800 */
[----:B------:R-:W-:-:S04]  /*7810*/  MOV R2, 0x400 ;  /* 0x0000040000027802 */ /* 0x000fc80000000f00 */
[----:B0-----:R-:W-:Y:S02]  /*7820*/  LEA R3, R3, R2, 0x18 ;  /* 0x0000000203037211 */ /* 0x001fe400078ec0ff */
[----:B------:R-:W-:-:S03]  /*7830*/  SHF.L.U32 R2, R0, 0x1f, RZ ;  /* 0x0000001f00027819 */ /* 0x000fc600000006ff */
[----:B------:R-:W-:-:S04]  /*7840*/  VIADD R3, R3, 0x70 ;  /* 0x0000007003037836 */ /* 0x000fc80000000000 */
[C---:B------:R-:W-:Y:S02]  /*7850*/  IMAD R7, R12.reuse, 0x8, R3 ;  /* 0x000000080c077824 */ /* 0x040fe400078e0203 */
[----:B------:R-:W-:Y:S02]  /*7860*/  VIADD R12, R12, 0x1 ;  /* 0x000000010c0c7836 */ /* 0x000fe40000000000 */
[----:B------:R-:W0:Y:S03]  /*7870*/  SYNCS.PHASECHK.TRANS64.TRYWAIT P0, [R7+URZ], R2 ;  /* 0x00000002070075a7 */ /* 0x000e26000800017f */
[----:B------:R-:W-:-:S04]  /*7880*/  ISETP.NE.AND P1, PT, R12, 0xe, PT ;  /* 0x0000000e0c00780c */ /* 0x000fc80003f25270 */
[----:B------:R-:W-:Y:S02]  /*7890*/  SEL R5, RZ, 0x1, P1 ;  /* 0x00000001ff057807 */ /* 0x000fe40000800000 */
[----:B------:R-:W-:Y:S02]  /*78a0*/  SEL R12, R12, RZ, P1 ;  /* 0x000000ff0c0c7207 */ /* 0x000fe40000800000 */
[----:B------:R-:W-:-:S03]  /*78b0*/  LOP3.LUT R5, R0, R5, RZ, 0x3c, !PT ;  /* 0x0000000500057212 */ /* 0x000fc600078e3cff */
[----:B------:R-:W-:Y:S01]  /*78c0*/  IMAD R9, R12, 0x8, R3 ;  /* 0x000000080c097824 */ /* 0x000fe200078e0203 */
[----:B------:R-:W-:Y:S01]  /*78d0*/  SHF.L.U32 R4, R5, 0x1f, RZ ;  /* 0x0000001f05047819 */ /* 0x000fe200000006ff */
[----:B0-----:R-:W-:Y:S06]  /*78e0*/  @!P0 BRA `(.L_x_180) ;  /* 0x0000000800488947 */ /* 0x001fec0003800000 */
.L_x_201:
[----:B------:R-:W1:Y:S01]  /*78f0*/  SYNCS.PHASECHK.TRANS64.TRYWAIT P0, [R9+URZ], R4 ;  /* 0x00000004090075a7 */ /* 0x000e62000800017f */
[----:B------:R-:W-:-:S05]  /*7900*/  VIADD R0, R12, 0x1 ;  /* 0x000000010c007836 */ /* 0x000fca0000000000 */
[----:B------:R-:W-:-:S04]  /*7910*/  ISETP.NE.AND P1, PT, R0, 0xe, PT ;  /* 0x0000000e0000780c */ /* 0x000fc80003f25270 */
[----:B0-----:R-:W-:Y:S02]  /*7920*/  SEL R2, RZ, 0x1, P1 ;  /* 0x00000001ff027807 */ /* 0x001fe40000800000 */
[----:B------:R-:W-:Y:S02]  /*7930*/  SEL R0, R0, RZ, P1 ;  /* 0x000000ff00007207 */ /* 0x000fe40000800000 */
[----:B------:R-:W-:-:S03]  /*7940*/  LOP3.LUT R7, R5, R2, RZ, 0x3c, !PT ;  /* 0x0000000205077212 */ /* 0x000fc600078e3cff */
[----:B------:R-:W-:Y:S01]  /*7950*/  IMAD R6, R0, 0x8, R3 ;  /* 0x0000000800067824 */ /* 0x000fe200078e0203 */
[----:B------:R-:W-:Y:S01]  /*7960*/  SHF.L.U32 R5, R7, 0x1f, RZ ;  /* 0x0000001f07057819 */ /* 0x000fe200000006ff */
[----:B-1----:R-:W-:Y:S06]  /*7970*/  @!P0 BRA `(.L_x_181) ;  /* 0x0000000800388947 */ /* 0x002fec0003800000 */
.L_x_202:
[----:B------:R-:W1:Y:S01]  /*7980*/  SYNCS.PHASECHK.TRANS64.TRYWAIT P0, [R6+URZ], R5 ;  /* 0x00000005060075a7 */ /* 0x000e62000800017f */
[----:B------:R-:W-:-:S05]  /*7990*/  VIADD R0, R0, 0x1 ;  /* 0x0000000100007836 */ /* 0x000fca0000000000 */
[----:B------:R-:W-:-:S04]  /*79a0*/  ISETP.NE.AND P1, PT, R0, 0xe, PT ;  /* 0x0000000e0000780c */ /* 0x000fc80003f25270 */
[----:B------:R-:W-:Y:S02]  /*79b0*/  SEL R2, RZ, 0x1, P1 ;  /* 0x00000001ff027807 */ /* 0x000fe40000800000 */
[----:B------:R-:W-:Y:S02]  /*79c0*/  SEL R0, R0, RZ, P1 ;  /* 0x000000ff00007207 */ /* 0x000fe40000800000 */
[----:B------:R-:W-:-:S03]  /*79d0*/  LOP3.LUT R7, R7, R2, RZ, 0x3c, !PT ;  /* 0x0000000207077212 */ /* 0x000fc600078e3cff */
[----:B0-----:R-:W-:Y:S01]  /*79e0*/  IMAD R9, R0, 0x8, R3 ;  /* 0x0000000800097824 */ /* 0x001fe200078e0203 */
[----:B------:R-:W-:Y:S01]  /*79f0*/  SHF.L.U32 R4, R7, 0x1f, RZ ;  /* 0x0000001f07047819 */ /* 0x000fe200000006ff */
[----:B-1----:R-:W-:Y:S06]  /*7a00*/  @!P0 BRA `(.L_x_182) ;  /* 0x0000000800288947 */ /* 0x002fec0003800000 */
.L_x_203:
        /* <DEDUP_REMOVED lines=9> */
.L_x_204:
        /* <DEDUP_REMOVED lines=9> */
.L_x_205:
        /* <DEDUP_REMOVED lines=9> */
.L_x_206:
        /* <DEDUP_REMOVED lines=9> */
.L_x_207:
        /* <DEDUP_REMOVED lines=9> */
.L_x_208:
        /* <DEDUP_REMOVED lines=9> */
.L_x_209:
        /* <DEDUP_REMOVED lines=9> */
.L_x_210:
        /* <DEDUP_REMOVED lines=9> */
.L_x_211:
        /* <DEDUP_REMOVED lines=9> */
.L_x_212:
[----:B------:R-:W1:Y:S01]  /*7f20*/  SYNCS.PHASECHK.TRANS64.TRYWAIT P0, [R6+URZ], R5 ;  /* 0x00000005060075a7 */ /* 0x000e62000800017f */
[----:B------:R-:W-:-:S05]  /*7f30*/  VIADD R0, R0, 0x1 ;  /* 0x0000000100007836 */ /* 0x000fca0000000000 */
[----:B------:R-:W-:-:S04]  /*7f40*/  ISETP.NE.AND P1, PT, R0, 0xe, PT ;  /* 0x0000000e0000780c */ /* 0x000fc80003f25270 */
[----:B------:R-:W-:Y:S02]  /*7f50*/  SEL R2, RZ, 0x1, P1 ;  /* 0x00000001ff027807 */ /* 0x000fe40000800000 */
[----:B------:R-:W-:Y:S02]  /*7f60*/  SEL R0, R0, RZ, P1 ;  /* 0x000000ff00007207 */ /* 0x000fe40000800000 */
[----:B------:R-:W-:Y:S01]  /*7f70*/  LOP3.LUT R2, R7, R2, RZ, 0x3c, !PT ;  /* 0x0000000207027212 */ /* 0x000fe200078e3cff */
[----:B-1----:R-:W-:Y:S06]  /*7f80*/  @!P0 BRA `(.L_x_192) ;  /* 0x0000000400908947 */ /* 0x002fec0003800000 */
.L_x_213:
[----:B------:R-:W-:Y:S01]  /*7f90*/  IMAD R3, R0, 0x8, R3 ;  /* 0x0000000800037824 */ /* 0x000fe200078e0203 */
[----:B------:R-:W-:-:S07]  /*7fa0*/  SHF.L.U32 R0, R2, 0x1f, RZ ;  /* 0x0000001f02007819 */ /* 0x000fce00000006ff */
.L_x_193:
[----:B--2---:R2:W3:Y:S02]  /*7fb0*/  SYNCS.PHASECHK.TRANS64.TRYWAIT P0, [R3+URZ], R0 ;  /* 0x00000000030075a7 */ /* 0x0044e4000800017f */
[----:B---3--:R-:W-:Y:S05]  /*7fc0*/  @!P0 NANOSLEEP.SYNCS 0x989680 ;  /* 0x009896800000895d */ /* 0x008fea0003900000 */
[----:B------:R-:W3:Y:S02]  /*7fd0*/  @!P0 SYNCS.PHASECHK.TRANS64 P0, [R3+URZ], R0 ;  /* 0x00000000030085a7 */ /* 0x000ee4000800007f */
[----:B---3--:R-:W-:Y:S05]  /*7fe0*/  @!P0 BRA `(.L_x_193) ;  /* 0xfffffffc00f08947 */ /* 0x008fea000383ffff */
.L_x_178:
[----:B------:R-:W-:Y:S05]  /*7ff0*/  BSYNC B0 ;  /* 0x0000000000007941 */ /* 0x000fea0003800000 */
.L_x_177:
[----:B------:R-:W-:Y:S05]  /*8000*/  EXIT ;  /* 0x000000000000794d */ /* 0x000fea0003800000 */
.L_x_18:
[----:B---3--:R3:W4:Y:S02]  /*8010*/  SYNCS.PHASECHK.TRANS64.TRYWAIT P1, [R3+URZ], R0 ;  /* 0x00000000030075a7 */ /* 0x008724000802017f */
[----:B----4-:R-:W-:Y:S05]  /*8020*/  @!P1 NANOSLEEP.SYNCS 0x989680 ;  /* 0x009896800000995d */ /* 0x010fea0003900000 */
[----:B------:R-:W4:Y:S02]  /*8030*/  @!P1 SYNCS.PHASECHK.TRANS64 P1, [R3+URZ], R0 ;  /* 0x00000000030095a7 */ /* 0x000f24000802007f */
[----:B----4-:R-:W-:Y:S05]  /*8040*/  @!P1 BRA `(.L_x_18) ;  /* 0xfffffffc00f09947 */ /* 0x010fea000383ffff */
[----:B------:R-:W-:Y:S05]  /*8050*/  BRA `(.L_x_17) ;  /* 0xffffff9000c87947 */ /* 0x000fea000383ffff */
.L_x_23:
[----:B-1----:R-:W-:-:S04]  /*8060*/  IMAD.U32 R4, RZ, RZ, UR4 ;  /* 0x00000004ff047e24 */ /* 0x002fc8000f8e00ff */
[----:B------:R1:W2:Y:S03]  /*8070*/  SYNCS.PHASECHK.TRANS64.TRYWAIT P1, [R4+URZ], R3 ;  /* 0x00000003040075a7 */ /* 0x0002a6000802017f */
[----:B--2---:R-:W-:Y:S05]  /*8080*/  @!P1 NANOSLEEP.SYNCS 0x989680 ;  /* 0x009896800000995d */ /* 0x004fea0003900000 */
[----:B------:R-:W2:Y:S02]  /*8090*/  @!P1 SYNCS.PHASECHK.TRANS64 P1, [R4+URZ], R3 ;  /* 0x00000003040095a7 */ /* 0x000ea4000802007f */
[----:B--2---:R-:W-:Y:S05]  /*80a0*/  @!P1 BRA `(.L_x_23) ;  /* 0xfffffffc00ec9947 */ /* 0x004fea000383ffff */
[----:B------:R-:W-:Y:S05]  /*80b0*/  BRA `(.L_x_22) ;  /* 0xffffff9400687947 */ /* 0x000fea000383ffff */
.L_x_164:
[----:B------:R-:W-:Y:S01]  /*80c0*/  BSSY B1, `(.L_x_194) ;  /* 0x0000006000017945 */ /* 0x000fe20003800000 */
[----:B------:R-:W-:-:S07]  /*80d0*/  IMAD.MOV.U32 R15, RZ, RZ, -0x1 ;  /* 0xffffffffff0f7424 */ /* 0x000fce00078e00ff */
[----:B------:R-:W-:Y:S05]  /*80e0*/  WARPSYNC.COLLECTIVE R15, `(.L_x_195) ;  /* 0x000000000f0c7348 */ /* 0x000fea0003c00000 */
[----:B------:R-:W-:Y:S02]  /*80f0*/  ELECT P6, UR62, PT ;  /* 0x00000000003e782f */ /* 0x000fe400038c0000 */
[----:B------:R-:W-:Y:S01]  /*8100*/  MOV R14, UR62 ;  /* 0x0000003e000e7c02 */ /* 0x000fe20008000f00 */
[----:B------:R-:W-:Y:S10]  /*8110*/  ENDCOLLECTIVE ;  /* 0x000000000000791b */ /* 0x000ff40003800000 */
.L_x_195:
[----:B------:R-:W-:Y:S05]  /*8120*/  BSYNC B1 ;  /* 0x0000000000017941 */ /* 0x000fea0003800000 */
.L_x_194:
[----:B------:R-:W-:Y:S05]  /*8130*/  BRA `(.L_x_196) ;  /* 0xffffffe800c47947 */ /* 0x000fea000383ffff */
.L_x_167:
[----:B0-----:R0:W1:Y:S02]  /*8140*/  SYNCS.PHASECHK.TRANS64.TRYWAIT P1, [R14+URZ+0x70], R7 ;  /* 0x000070070e0075a7 */ /* 0x001064000802017f */
[----:B-1----:R-:W-:Y:S05]  /*8150*/  @!P1 NANOSLEEP.SYNCS 0x989680 ;  /* 0x009896800000995d */ /* 0x002fea0003900000 */
[----:B------:R-:W1:Y:S02]  /*8160*/  @!P1 SYNCS.PHASECHK.TRANS64 P1, [R14+URZ+0x70], R7 ;  /* 0x000070070e0095a7 */ /* 0x000e64000802007f */
[----:B-1----:R-:W-:Y:S05]  /*8170*/  @!P1 BRA `(.L_x_167) ;  /* 0xfffffffc00f09947 */ /* 0x002fea000383ffff */
[----:B------:R-:W-:Y:S05]  /*8180*/  BRA `(.L_x_197) ;  /* 0xffffffec00007947 */ /* 0x000fea000383ffff */
.L_x_176:
[----:B------:R-:W-:Y:S01]  /*8190*/  BSSY B0, `(.L_x_198) ;  /* 0x0000006000007945 */ /* 0x000fe20003800000 */
[----:B------:R-:W-:-:S07]  /*81a0*/  IMAD.MOV.U32 R15, RZ, RZ, -0x1 ;  /* 0xffffffffff0f7424 */ /* 0x000fce00078e00ff */
[----:B------:R-:W-:Y:S05]  /*81b0*/  WARPSYNC.COLLECTIVE R15, `(.L_x_199) ;  /* 0x000000000f0c7348 */ /* 0x000fea0003c00000 */
[----:B------:R-:W-:Y:S02]  /*81c0*/  ELECT P6, UR62, PT ;  /* 0x00000000003e782f */ /* 0x000fe400038c0000 */
[----:B------:R-:W-:Y:S01]  /*81d0*/  MOV R14, UR62 ;  /* 0x0000003e000e7c02 */ /* 0x000fe20008000f00 */
[----:B------:R-:W-:Y:S10]  /*81e0*/  ENDCOLLECTIVE ;  /* 0x000000000000791b */ /* 0x000ff40003800000 */
.L_x_199:
[----:B------:R-:W-:Y:S05]  /*81f0*/  BSYNC B0 ;  /* 0x0000000000007941 */ /* 0x000fea0003800000 */
.L_x_198:
[----:B------:R-:W-:Y:S05]  /*8200*/  BRA `(.L_x_200) ;  /* 0xfffffff400647947 */ /* 0x000fea000383ffff */
.L_x_180:
[----:B0-----:R0:W1:Y:S02]  /*8210*/  SYNCS.PHASECHK.TRANS64.TRYWAIT P0, [R7+URZ], R2 ;  /* 0x00000002070075a7 */ /* 0x001064000800017f */
[----:B-1----:R-:W-:Y:S05]  /*8220*/  @!P0 NANOSLEEP.SYNCS 0x989680 ;  /* 0x009896800000895d */ /* 0x002fea0003900000 */
[----:B------:R-:W1:Y:S02]  /*8230*/  @!P0 SYNCS.PHASECHK.TRANS64 P0, [R7+URZ], R2 ;  /* 0x00000002070085a7 */ /* 0x000e64000800007f */
[----:B-1----:R-:W-:Y:S05]  /*8240*/  @!P0 BRA `(.L_x_180) ;  /* 0xfffffffc00f08947 */ /* 0x002fea000383ffff */
[----:B------:R-:W-:Y:S05]  /*8250*/  BRA `(.L_x_201) ;  /* 0xfffffff400a47947 */ /* 0x000fea000383ffff */
.L_x_181:
[----:B0-----:R0:W1:Y:S02]  /*8260*/  SYNCS.PHASECHK.TRANS64.TRYWAIT P0, [R9+URZ], R4 ;  /* 0x00000004090075a7 */ /* 0x001064000800017f */
[----:B-1----:R-:W-:Y:S05]  /*8270*/  @!P0 NANOSLEEP.SYNCS 0x989680 ;  /* 0x009896800000895d */ /* 0x002fea0003900000 */
[----:B------:R-:W1:Y:S02]  /*8280*/  @!P0 SYNCS.PHASECHK.TRANS64 P0, [R9+URZ], R4 ;  /* 0x00000004090085a7 */ /* 0x000e64000800007f */
[----:B-1----:R-:W-:Y:S05]  /*8290*/  @!P0 BRA `(.L_x_181) ;  /* 0xfffffffc00f08947 */ /* 0x002fea000383ffff */
[----:B------:R-:W-:Y:S05]  /*82a0*/  BRA `(.L_x_202) ;  /* 0xfffffff400b47947 */ /* 0x000fea000383ffff */
.L_x_182:
[----:B0-----:R0:W1:Y:S02]  /*82b0*/  SYNCS.PHASECHK.TRANS64.TRYWAIT P0, [R6+URZ], R5 ;  /* 0x00000005060075a7 */ /* 0x001064000800017f */
[----:B-1----:R-:W-:Y:S05]  /*82c0*/  @!P0 NANOSLEEP.SYNCS 0x989680 ;  /* 0x009896800000895d */ /* 0x002fea0003900000 */
[----:B------:R-:W1:Y:S02]  /*82d0*/  @!P0 SYNCS.PHASECHK.TRANS64 P0, [R6+URZ], R5 ;  /* 0x00000005060085a7 */ /* 0x000e64000800007f */
[----:B-1----:R-:W-:Y:S05]  /*82e0*/  @!P0 BRA `(.L_x_182) ;  /* 0xfffffffc00f08947 */ /* 0x002fea000383ffff */
[----:B------:R-:W-:Y:S05]  /*82f0*/  BRA `(.L_x_203) ;  /* 0xfffffff400c47947 */ /* 0x000fea000383ffff */
.L_x_183:
[----:B0-----:R0:W1:Y:S02]  /*8300*/  SYNCS.PHASECHK.TRANS64.TRYWAIT P0, [R9+URZ], R4 ;  /* 0x00000004090075a7 */ /* 0x001064000800017f */
[----:B-1----:R-:W-:Y:S05]  /*8310*/  @!P0 NANOSLEEP.SYNCS 0x989680 ;  /* 0x009896800000895d */ /* 0x002fea0003900000 */
[----:B------:R-:W1:Y:S02]  /*8320*/  @!P0 SYNCS.PHASECHK.TRANS64 P0, [R9+URZ], R4 ;  /* 0x00000004090085a7 */ /* 0x000e64000800007f */
[----:B-1----:R-:W-:Y:S05]  /*8330*/  @!P0 BRA `(.L_x_183) ;  /* 0xfffffffc00f08947 */ /* 0x002fea000383ffff */
[----:B------:R-:W-:Y:S05]  /*8340*/  BRA `(.L_x_204) ;  /* 0xfffffff400d47947 */ /* 0x000fea000383ffff */
.L_x_184:
[----:B0-----:R0:W1:Y:S02]  /*8350*/  SYNCS.PHASECHK.TRANS64.TRYWAIT P0, [R6+URZ], R5 ;  /* 0x00000005060075a7 */ /* 0x001064000800017f */
[----:B-1----:R-:W-:Y:S05]  /*8360*/  @!P0 NANOSLEEP.SYNCS 0x989680 ;  /* 0x009896800000895d */ /* 0x002fea0003900000 */
[----:B------:R-:W1:Y:S02]  /*8370*/  @!P0 SYNCS.PHASECHK.TRANS64 P0, [R6+URZ], R5 ;  /* 0x00000005060085a7 */ /* 0x000e64000800007f */
[----:B-1----:R-:W-:Y:S05]  /*8380*/  @!P0 BRA `(.L_x_184) ;  /* 0xfffffffc00f08947 */ /* 0x002fea000383ffff */
[----:B------:R-:W-:Y:S05]  /*8390*/  BRA `(.L_x_205) ;  /* 0xfffffff400e47947 */ /* 0x000fea000383ffff */
.L_x_185:
[----:B0-----:R0:W1:Y:S02]  /*83a0*/  SYNCS.PHASECHK.TRANS64.TRYWAIT P0, [R9+URZ], R4 ;  /* 0x00000004090075a7 */ /* 0x001064000800017f */
[----:B-1----:R-:W-:Y:S05]  /*83b0*/  @!P0 NANOSLEEP.SYNCS 0x989680 ;  /* 0x009896800000895d */ /* 0x002fea0003900000 */
[----:B------:R-:W1:Y:S02]  /*83c0*/  @!P0 SYNCS.PHASECHK.TRANS64 P0, [R9+URZ], R4 ;  /* 0x00000004090085a7 */ /* 0x000e64000800007f */
[----:B-1----:R-:W-:Y:S05]  /*83d0*/  @!P0 BRA `(.L_x_185) ;  /* 0xfffffffc00f08947 */ /* 0x002fea000383ffff */
[----:B------:R-:W-:Y:S05]  /*83e0*/  BRA `(.L_x_206) ;  /* 0xfffffff400f47947 */ /* 0x000fea000383ffff */
.L_x_186:
[----:B0-----:R0:W1:Y:S02]  /*83f0*/  SYNCS.PHASECHK.TRANS64.TRYWAIT P0, [R6+URZ], R5 ;  /* 0x00000005060075a7 */ /* 0x001064000800017f */
[----:B-1----:R-:W-:Y:S05]  /*8400*/  @!P0 NANOSLEEP.SYNCS 0x989680 ;  /* 0x009896800000895d */ /* 0x002fea0003900000 */
[----:B------:R-:W1:Y:S02]  /*8410*/  @!P0 SYNCS.PHASECHK.TRANS64 P0, [R6+URZ], R5 ;  /* 0x00000005060085a7 */ /* 0x000e64000800007f */
[----:B-1----:R-:W-:Y:S05]  /*8420*/  @!P0 BRA `(.L_x_186) ;  /* 0xfffffffc00f08947 */ /* 0x002fea000383ffff */
[----:B------:R-:W-:Y:S05]  /*8430*/  BRA `(.L_x_207) ;  /* 0xfffffff800047947 */ /* 0x000fea000383ffff */
.L_x_187:
[----:B0-----:R0:W1:Y:S02]  /*8440*/  SYNCS.PHASECHK.TRANS64.TRYWAIT P0, [R9+URZ], R4 ;  /* 0x00000004090075a7 */ /* 0x001064000800017f */
[----:B-1----:R-:W-:Y:S05]  /*8450*/  @!P0 NANOSLEEP.SYNCS 0x989680 ;  /* 0x009896800000895d */ /* 0x002fea0003900000 */
[----:B------:R-:W1:Y:S02]  /*8460*/  @!P0 SYNCS.PHASECHK.TRANS64 P0, [R9+URZ], R4 ;  /* 0x00000004090085a7 */ /* 0x000e64000800007f */
[----:B-1----:R-:W-:Y:S05]  /*8470*/  @!P0 BRA `(.L_x_187) ;  /* 0xfffffffc00f08947 */ /* 0x002fea000383ffff */
[----:B------:R-:W-:Y:S05]  /*8480*/  BRA `(.L_x_208) ;  /* 0xfffffff800147947 */ /* 0x000fea000383ffff */
.L_x_188:
[----:B0-----:R0:W1:Y:S02]  /*8490*/  SYNCS.PHASECHK.TRANS64.TRYWAIT P0, [R6+URZ], R5 ;  /* 0x00000005060075a7 */ /* 0x001064000800017f */
[----:B-1----:R-:W-:Y:S05]  /*84a0*/  @!P0 NANOSLEEP.SYNCS 0x989680 ;  /* 0x009896800000895d */ /* 0x002fea0003900000 */
[----:B------:R-:W1:Y:S02]  /*84b0*/  @!P0 SYNCS.PHASECHK.TRANS64 P0, [R6+URZ], R5 ;  /* 0x00000005060085a7 */ /* 0x000e64000800007f */
[----:B-1----:R-:W-:Y:S05]  /*84c0*/  @!P0 BRA `(.L_x_188) ;  /* 0xfffffffc00f08947 */ /* 0x002fea000383ffff */
[----:B------:R-:W-:Y:S05]  /*84d0*/  BRA `(.L_x_209) ;  /* 0xfffffff800247947 */ /* 0x000fea000383ffff */
.L_x_189:
[----:B0-----:R0:W1:Y:S02]  /*84e0*/  SYNCS.PHASECHK.TRANS64.TRYWAIT P0, [R9+URZ], R4 ;  /* 0x00000004090075a7 */ /* 0x001064000800017f */
[----:B-1----:R-:W-:Y:S05]  /*84f0*/  @!P0 NANOSLEEP.SYNCS 0x989680 ;  /* 0x009896800000895d */ /* 0x002fea0003900000 */
[----:B------:R-:W1:Y:S02]  /*8500*/  @!P0 SYNCS.PHASECHK.TRANS64 P0, [R9+URZ], R4 ;  /* 0x00000004090085a7 */ /* 0x000e64000800007f */
[----:B-1----:R-:W-:Y:S05]  /*8510*/  @!P0 BRA `(.L_x_189) ;  /* 0xfffffffc00f08947 */ /* 0x002fea000383ffff */
[----:B------:R-:W-:Y:S05]  /*8520*/  BRA `(.L_x_210) ;  /* 0xfffffff800347947 */ /* 0x000fea000383ffff */
.L_x_190:
[----:B0-----:R0:W1:Y:S02]  /*8530*/  SYNCS.PHASECHK.TRANS64.TRYWAIT P0, [R6+URZ], R5 ;  /* 0x00000005060075a7 */ /* 0x001064000800017f */
[----:B-1----:R-:W-:Y:S05]  /*8540*/  @!P0 NANOSLEEP.SYNCS 0x989680 ;  /* 0x009896800000895d */ /* 0x002fea0003900000 */
[----:B------:R-:W1:Y:S02]  /*8550*/  @!P0 SYNCS.PHASECHK.TRANS64 P0, [R6+URZ], R5 ;  /* 0x00000005060085a7 */ /* 0x000e64000800007f */
[----:B-1----:R-:W-:Y:S05]  /*8560*/  @!P0 BRA `(.L_x_190) ;  /* 0xfffffffc00f08947 */ /* 0x002fea000383ffff */
[----:B------:R-:W-:Y:S05]  /*8570*/  BRA `(.L_x_211) ;  /* 0xfffffff800447947 */ /* 0x000fea000383ffff */
.L_x_191:
[----:B0-----:R0:W1:Y:S02]  /*8580*/  SYNCS.PHASECHK.TRANS64.TRYWAIT P0, [R9+URZ], R4 ;  /* 0x00000004090075a7 */ /* 0x001064000800017f */
[----:B-1----:R-:W-:Y:S05]  /*8590*/  @!P0 NANOSLEEP.SYNCS 0x989680 ;  /* 0x009896800000895d */ /* 0x002fea0003900000 */
[----:B------:R-:W1:Y:S02]  /*85a0*/  @!P0 SYNCS.PHASECHK.TRANS64 P0, [R9+URZ], R4 ;  /* 0x00000004090085a7 */ /* 0x000e64000800007f */
[----:B-1----:R-:W-:Y:S05]  /*85b0*/  @!P0 BRA `(.L_x_191) ;  /* 0xfffffffc00f08947 */ /* 0x002fea000383ffff */
[----:B------:R-:W-:Y:S05]  /*85c0*/  BRA `(.L_x_212) ;  /* 0xfffffff800547947 */ /* 0x000fea000383ffff */
.L_x_192:
[----:B-1----:R1:W2:Y:S02]  /*85d0*/  SYNCS.PHASECHK.TRANS64.TRYWAIT P0, [R6+URZ], R5 ;  /* 0x00000005060075a7 */ /* 0x0022a4000800017f */
[----:B--2---:R-:W-:Y:S05]  /*85e0*/  @!P0 NANOSLEEP.SYNCS 0x989680 ;  /* 0x009896800000895d */ /* 0x004fea0003900000 */
[----:B------:R-:W2:Y:S02]  /*85f0*/  @!P0 SYNCS.PHASECHK.TRANS64 P0, [R6+URZ], R5 ;  /* 0x00000005060085a7 */ /* 0x000ea4000800007f */
[----:B--2---:R-:W-:Y:S05]  /*8600*/  @!P0 BRA `(.L_x_192) ;  /* 0xfffffffc00f08947 */ /* 0x004fea000383ffff */
[----:B------:R-:W-:Y:S05]  /*8610*/  BRA `(.L_x_213) ;  /* 0xfffffff8005c7947 */ /* 0x000fea000383ffff */
.L_x_214:
[----:B------:R-:W-:-:S00]  /*8620*/  BRA `(.L_x_214) ;  /* 0xfffffffc00fc7947 */ /* 0x000fc0000383ffff */
[----:B------:R-:W-:-:S00]  /*8630*/  NOP ;  /* 0x0000000000007918 */ /* 0x000fc00000000000 */
        /* <DEDUP_REMOVED lines=12> */
.L_x_215:


//--------------------- .nv.global.init           --------------------------
	.section	.nv.global.init,"aw",@progbits
.nv.global.init:
	.type		$str$22,@object
	.size		$str$22,($str$23 - $str$22)
$str$22:
        /*0000*/ 	.byte	0x6b, 0x5f, 0x74, 0x69, 0x6c, 0x65, 0x5f, 0x63, 0x6f, 0x75, 0x6e, 0x74, 0x20, 0x3e, 0x3d, 0x20
        /*0010*/ 	.byte	0x31, 0x00
	.type		$str$23,@object
	.size		$str$23,(__unnamed_1 - $str$23)
$str$23:
        /*0012*/ 	.byte	0x2f, 0x74, 0x6d, 0x70, 0x2f, 0x63, 0x75, 0x74, 0x6c, 0x61, 0x73, 0x73, 0x5f, 0x73, 0x77, 0x65
        /*0022*/ 	.byte	0x65, 0x70, 0x5f, 0x73, 0x72, 0x63, 0x2f, 0x69, 0x6e, 0x63, 0x6c, 0x75, 0x64, 0x65, 0x2f, 0x63
        /*0032*/ 	.byte	0x75, 0x74, 0x6c, 0x61, 0x73, 0x73, 0x2f, 0x67, 0x65, 0x6d, 0x6d, 0x2f, 0x63, 0x6f, 0x6c, 0x6c
        /*0042*/ 	.byte	0x65, 0x63, 0x74, 0x69, 0x76, 0x65, 0x2f, 0x73, 0x6d, 0x39, 0x30, 0x5f, 0x6d, 0x6d, 0x61, 0x5f
        /*0052*/ 	.byte	0x74, 0x6d, 0x61, 0x5f, 0x67, 0x6d, 0x6d, 0x61, 0x5f, 0x73, 0x73, 0x5f, 0x77, 0x61, 0x72, 0x70
        /*0062*/ 	.byte	0x73, 0x70, 0x65, 0x63, 0x69, 0x61, 0x6c, 0x69, 0x7a, 0x65, 0x64, 0x2e, 0x68, 0x70, 0x70, 0x00
	.type		__unnamed_1,@object
	.size		__unnamed_1,(.L_0 - __unnamed_1)
__unnamed_1:
        /*0072*/ 	.byte	0x76, 0x6f, 0x69, 0x64, 0x20, 0x63, 0x75, 0x74, 0x6c, 0x61, 0x73, 0x73, 0x3a, 0x3a, 0x67, 0x65
        /* <DEDUP_REMOVED lines=179> */
        /*0bb2*/ 	.byte	0x65, 0x3a, 0x3a, 0x69, 0x64, 0x65, 0x6e, 0x74, 0x69, 0x74, 0x79, 0x5d, 0x00
.L_0:


//--------------------- .nv.shared._ZN7cutlass13device_kernelINS_4gemm6kernel13GemmUniversalIN4cute5tupleIJiiiiEEENS1_10collective13CollectiveMmaINS1_34MainloopSm90TmaGmmaWarpSpecializedILi14ENS5_IJNS4_1CILi1EEESB_SB_EEENS1_35KernelTmaWarpSpecializedCooperativeEEENS5_IJNSA_ILi128EEESF_NSA_ILi32EEEEEENS_6half_tENS5_IJlSB_lEEESI_NS5_IJSB_llEEENS4_8TiledMMAINS4_8MMA_AtomIJNS4_4SM904GMMA26MMA_64x128x16_F32F16F16_SSILNSO_5MajorE0ELSQ_1ELNSO_7ScaleInE1ELSR_1EEEEEENS4_6LayoutINS5_IJNSA_ILi2EEESB_SB_EEENS5_IJSB_NSA_ILi0EEESX_EEEEENS5_IJNS4_10UnderscoreES10_S10_EEEEENS4_13SM90_TMA_LOADENS4_14ComposedLayoutINS4_7SwizzleILi2ELi4ELi3EEENS4_18smem_ptr_flag_bitsILi16EEENSU_INS5_IJNSA_ILi8EEESG_EEENS5_IJSG_SB_EEEEEEEvNS4_8identityES13_NS14_INS15_ILi3ELi4ELi3EEES18_NSU_INS5_IJNSA_ILi64EEES19_EEENS5_IJSB_S1G_EEEEEEEvS1E_EENS_8epilogue10collective6detail29Sm90TmaWarpSpecializedAdapterINS1N_15DefaultEpilogueISI_SJ_SJ_NS1M_6thread17LinearCombinationISI_Li1EffLNS1R_9ScaleType4KindE0ELNS_15FloatRoundStyleE2ESI_EENS1_15EpilogueDefaultEEEEEvvEEEEvNT_6ParamsE --------------------------
	.section	.nv.shared._ZN7cutlass13device_kernelINS_4gemm6kernel13GemmUniversalIN4cute5tupleIJiiiiEEENS1_10collective13CollectiveMmaINS1_34MainloopSm90TmaGmmaWarpSpecializedILi14ENS5_IJNS4_1CILi1EEESB_SB_EEENS1_35KernelTmaWarpSpecializedCooperativeEEENS5_IJNSA_ILi128EEESF_NSA_ILi32EEEEEENS_6half_tENS5_IJlSB_lEEESI_NS5_IJSB_llEEENS4_8TiledMMAINS4_8MMA_AtomIJNS4_4SM904GMMA26MMA_64x128x16_F32F16F16_SSILNSO_5MajorE0ELSQ_1ELNSO_7ScaleInE1ELSR_1EEEEEENS4_6LayoutINS5_IJNSA_ILi2EEESB_SB_EEENS5_IJSB_NSA_ILi0EEESX_EEEEENS5_IJNS4_10UnderscoreES10_S10_EEEEENS4_13SM90_TMA_LOADENS4_14ComposedLayoutINS4_7SwizzleILi2ELi4ELi3EEENS4_18smem_ptr_flag_bitsILi16EEENSU_INS5_IJNSA_ILi8EEESG_EEENS5_IJSG_SB_EEEEEEEvNS4_8identityES13_NS14_INS15_ILi3ELi4ELi3EEES18_NSU_INS5_IJNSA_ILi64EEES19_EEENS5_IJSB_S1G_EEEEEEEvS1E_EENS_8epilogue10collective6detail29Sm90TmaWarpSpecializedAdapterINS1N_15DefaultEpilogueISI_SJ_SJ_NS1M_6thread17LinearCombinationISI_Li1EffLNS1R_9ScaleType4KindE0ELNS_15FloatRoundStyleE2ESI_EENS1_15EpilogueDefaultEEEEEvvEEEEvNT_6ParamsE,"aw",@nobits
	.sectionflags	@""
	.align	16
	.zero		1024


//--------------------- .nv.shared.reserved.0     --------------------------
	.section	.nv.shared.reserved.0,"aw",@nobits
	.weak		__nv_reservedSMEM_offset_0_alias
	.size		__nv_reservedSMEM_offset_0_alias, 0, 0
	.other		__nv_reservedSMEM_offset_0_alias,@"STO_CUDA_RESERVED_SHARED STV_DEFAULT"
__nv_reservedSMEM_offset_0_alias:
	.zero		0


//--------------------- .nv.global                --------------------------
	.section	.nv.global,"aw",@nobits
.nv.global:
	.type		_ZN39_INTERNAL_8b6b89ad_4_k_cu_308d8359_27964cute1_E,@object
	.size		_ZN39_INTERNAL_8b6b89ad_4_k_cu_308d8359_27964cute1_E,(_ZN39_INTERNAL_8b6b89ad_4_k_cu_308d8359_27964cuda3std3__45__cpo6cbeginE - _ZN39_INTERNAL_8b6b89ad_4_k_cu_308d8359_27964cute1_E)
_ZN39_INTERNAL_8b6b89ad_4_k_cu_308d8359_27964cute1_E:
	.zero		1
	.type		_ZN39_INTERNAL_8b6b89ad_4_k_cu_308d8359_27964cuda3std3__45__cpo6cbeginE,@object
	.size		_ZN39_INTERNAL_8b6b89ad_4_k_cu_308d8359_27964cuda3std3__45__cpo6cbeginE,(_ZN39_INTERNAL_8b6b89ad_4_k_cu_308d8359_27964cuda3std3__48in_placeE - _ZN39_INTERNAL_8b6b89ad_4_k_cu_308d8359_27964cuda3std3__45__cpo6cbeginE)
_ZN39_INTERNAL_8b6b89ad_4_k_cu_308d8359_27964cuda3std3__45__cpo6cbeginE:
	.zero		1
	.type		_ZN39_INTERNAL_8b6b89ad_4_k_cu_308d8359_27964cuda3std3__48in_placeE,@object
	.size		_ZN39_INTERNAL_8b6b89ad_4_k_cu_308d8359_27964cuda3std3__48in_placeE,(_ZN39_INTERNAL_8b6b89ad_4_k_cu_308d8359_27964cuda3std6ranges3__45__cpo9iter_moveE - _ZN39_INTERNAL_8b6b89ad_4_k_cu_308d8359_27964cuda3std3__48in_placeE)
_ZN39_INTERNAL_8b6b89ad_4_k_cu_308d8359_27964cuda3std3__48in_placeE:
	.zero		1
	.type		_ZN39_INTERNAL_8b6b89ad_4_k_cu_308d8359_27964cuda3std6ranges3__45__cpo9iter_moveE,@object
	.size		_ZN39_INTERNAL_8b6b89ad_4_k_cu_308d8359_27964cuda3std6ranges3__45__cpo9iter_moveE,(_ZN39_INTERNAL_8b6b89ad_4_k_cu_308d8359_27964cuda3std3__45__cpo5beginE - _ZN39_INTERNAL_8b6b89ad_4_k_cu_308d8359_27964cuda3std6ranges3__45__cpo9iter_moveE)
_ZN39_INTERNAL_8b6b89ad_4_k_cu_308d8359_27964cuda3std6ranges3__45__cpo9iter_moveE:
	.zero		1
	.type		_ZN39_INTERNAL_8b6b89ad_4_k_cu_308d8359_27964cuda3std3__45__cpo5beginE,@object
	.size		_ZN39_INTERNAL_8b6b89ad_4_k_cu_308d8359_27964cuda3std3__45__cpo5beginE,(_ZN39_INTERNAL_8b6b89ad_4_k_cu_308d8359_27964cuda3std3__441_GLOBAL__N__8b6b89ad_4_k_cu_308d8359_27966ignoreE - _ZN39_INTERNAL_8b6b89ad_4_k_cu_308d8359_27964cuda3std3__45__cpo5beginE)
_ZN39_INTERNAL_8b6b89ad_4_k_cu_308d8359_27964cuda3std3__45__cpo5beginE:
	.zero		1
	.type		_ZN39_INTERNAL_8b6b89ad_4_k_cu_308d8359_27964cuda3std3__441_GLOBAL__N__8b6b89ad_4_k_cu_308d8359_27966ignoreE,@object
	.size		_ZN39_INTERNAL_8b6b89ad_4_k_cu_308d8359_27964cuda3std3__441_GLOBAL__N__8b6b89ad_4_k_cu_308d8359_27966ignoreE,(_ZN39_INTERNAL_8b6b89ad_4_k_cu_308d8359_27964cute7productE - _ZN39_INTERNAL_8b6b89ad_4_k_cu_308d8359_27964cuda3std3__441_GLOBAL__N__8b6b89ad_4_k_cu_308d8359_27966ignoreE)
_ZN39_INTERNAL_8b6b89ad_4_k_cu_308d8359_27964cuda3std3__441_GLOBAL__N__8b6b89ad_4_k_cu_308d8359_27966ignoreE:
	.zero		1
	.type		_ZN39_INTERNAL_8b6b89ad_4_k_cu_308d8359_27964cute7productE,@object
	.size		_ZN39_INTERNAL_8b6b89ad_4_k_cu_308d8359_27964cute7productE,(_ZN39_INTERNAL_8b6b89ad_4_k_cu_308d8359_27964cuda3std3__45__cpo3endE - _ZN39_INTERNAL_8b6b89ad_4_k_cu_308d8359_27964cute7productE)
_ZN39_INTERNAL_8b6b89ad_4_k_cu_308d8359_27964cute7productE:
	.zero		1
	.type		_ZN39_INTERNAL_8b6b89ad_4_k_cu_308d8359_27964cuda3std3__45__cpo3endE,@object
	.size		_ZN39_INTERNAL_8b6b89ad_4_k_cu_308d8359_27964cuda3std3__45__cpo3endE,(_ZN39_INTERNAL_8b6b89ad_4_k_cu_308d8359_27964cuda3std3__419piecewise_constructE - _ZN39_INTERNAL_8b6b89ad_4_k_cu_308d8359_27964cuda3std3__45__cpo3endE)
_ZN39_INTERNAL_8b6b89ad_4_k_cu_308d8359_27964cuda3std3__45__cpo3endE:
	.zero		1
	.type		_ZN39_INTERNAL_8b6b89ad_4_k_cu_308d8359_27964cuda3std3__419piecewise_constructE,@object
	.size		_ZN39_INTERNAL_8b6b89ad_4_k_cu_308d8359_27964cuda3std3__419piecewise_constructE,(_ZN39_INTERNAL_8b6b89ad_4_k_cu_308d8359_27964cuda3std3__45__cpo4cendE - _ZN39_INTERNAL_8b6b89ad_4_k_cu_308d8359_27964cuda3std3__419piecewise_constructE)
_ZN39_INTERNAL_8b6b89ad_4_k_cu_308d8359_27964cuda3std3__419piecewise_constructE:
	.zero		1
	.type		_ZN39_INTERNAL_8b6b89ad_4_k_cu_308d8359_27964cuda3std3__45__cpo4cendE,@object
	.size		_ZN39_INTERNAL_8b6b89ad_4_k_cu_308d8359_27964cuda3std3__45__cpo4cendE,(_ZN39_INTERNAL_8b6b89ad_4_k_cu_308d8359_27964cuda3std6ranges3__45__cpo4swapE - _ZN39_INTERNAL_8b6b89ad_4_k_cu_308d8359_27964cuda3std3__45__cpo4cendE)
_ZN39_INTERNAL_8b6b89ad_4_k_cu_308d8359_27964cuda3std3__45__cpo4cendE:
	.zero		1
	.type		_ZN39_INTERNAL_8b6b89ad_4_k_cu_308d8359_27964cuda3std6ranges3__45__cpo4swapE,@object
	.size		_ZN39_INTERNAL_8b6b89ad_4_k_cu_308d8359_27964cuda3std6ranges3__45__cpo4swapE,(.L_8 - _ZN39_INTERNAL_8b6b89ad_4_k_cu_308d8359_27964cuda3std6ranges3__45__cpo4swapE)
_ZN39_INTERNAL_8b6b89ad_4_k_cu_308d8359_27964cuda3std6ranges3__45__cpo4swapE:
	.zero		1
.L_8:


//--------------------- .nv.constant0._ZN7cutlass13device_kernelINS_4gemm6kernel13GemmUniversalIN4cute5tupleIJiiiiEEENS1_10collective13CollectiveMmaINS1_34MainloopSm90TmaGmmaWarpSpecializedILi14ENS5_IJNS4_1CILi1EEESB_SB_EEENS1_35KernelTmaWarpSpecializedCooperativeEEENS5_IJNSA_ILi128EEESF_NSA_ILi32EEEEEENS_6half_tENS5_IJlSB_lEEESI_NS5_IJSB_llEEENS4_8TiledMMAINS4_8MMA_AtomIJNS4_4SM904GMMA26MMA_64x128x16_F32F16F16_SSILNSO_5MajorE0ELSQ_1ELNSO_7ScaleInE1ELSR_1EEEEEENS4_6LayoutINS5_IJNSA_ILi2EEESB_SB_EEENS5_IJSB_NSA_ILi0EEESX_EEEEENS5_IJNS4_10UnderscoreES10_S10_EEEEENS4_13SM90_TMA_LOADENS4_14ComposedLayoutINS4_7SwizzleILi2ELi4ELi3EEENS4_18smem_ptr_flag_bitsILi16EEENSU_INS5_IJNSA_ILi8EEESG_EEENS5_IJSG_SB_EEEEEEEvNS4_8identityES13_NS14_INS15_ILi3ELi4ELi3EEES18_NSU_INS5_IJNSA_ILi64EEES19_EEENS5_IJSB_S1G_EEEEEEEvS1E_EENS_8epilogue10collective6detail29Sm90TmaWarpSpecializedAdapterINS1N_15DefaultEpilogueISI_SJ_SJ_NS1M_6thread17LinearCombinationISI_Li1EffLNS1R_9ScaleType4KindE0ELNS_15FloatRoundStyleE2ESI_EENS1_15EpilogueDefaultEEEEEvvEEEEvNT_6ParamsE --------------------------
	.section	.nv.constant0._ZN7cutlass13device_kernelINS_4gemm6kernel13GemmUniversalIN4cute5tupleIJiiiiEEENS1_10collective13CollectiveMmaINS1_34MainloopSm90TmaGmmaWarpSpecializedILi14ENS5_IJNS4_1CILi1EEESB_SB_EEENS1_35KernelTmaWarpSpecializedCooperativeEEENS5_IJNSA_ILi128EEESF_NSA_ILi32EEEEEENS_6half_tENS5_IJlSB_lEEESI_NS5_IJSB_llEEENS4_8TiledMMAINS4_8MMA_AtomIJNS4_4SM904GMMA26MMA_64x128x16_F32F16F16_SSILNSO_5MajorE0ELSQ_1ELNSO_7ScaleInE1ELSR_1EEEEEENS4_6LayoutINS5_IJNSA_ILi2EEESB_SB_EEENS5_IJSB_NSA_ILi0EEESX_EEEEENS5_IJNS4_10UnderscoreES10_S10_EEEEENS4_13SM90_TMA_LOADENS4_14ComposedLayoutINS4_7SwizzleILi2ELi4ELi3EEENS4_18smem_ptr_flag_bitsILi16EEENSU_INS5_IJNSA_ILi8EEESG_EEENS5_IJSG_SB_EEEEEEEvNS4_8identityES13_NS14_INS15_ILi3ELi4ELi3EEES18_NSU_INS5_IJNSA_ILi64EEES19_EEENS5_IJSB_S1G_EEEEEEEvS1E_EENS_8epilogue10collective6detail29Sm90TmaWarpSpecializedAdapterINS1N_15DefaultEpilogueISI_SJ_SJ_NS1M_6thread17LinearCombinationISI_Li1EffLNS1R_9ScaleType4KindE0ELNS_15FloatRoundStyleE2ESI_EENS1_15EpilogueDefaultEEEEEvvEEEEvNT_6ParamsE,"a",@progbits
	.sectionflags	@""
	.align	4
.nv.constant0._ZN7cutlass13device_kernelINS_4gemm6kernel13GemmUniversalIN4cute5tupleIJiiiiEEENS1_10collective13CollectiveMmaINS1_34MainloopSm90TmaGmmaWarpSpecializedILi14ENS5_IJNS4_1CILi1EEESB_SB_EEENS1_35KernelTmaWarpSpecializedCooperativeEEENS5_IJNSA_ILi128EEESF_NSA_ILi32EEEEEENS_6half_tENS5_IJlSB_lEEESI_NS5_IJSB_llEEENS4_8TiledMMAINS4_8MMA_AtomIJNS4_4SM904GMMA26MMA_64x128x16_F32F16F16_SSILNSO_5MajorE0ELSQ_1ELNSO_7ScaleInE1ELSR_1EEEEEENS4_6LayoutINS5_IJNSA_ILi2EEESB_SB_EEENS5_IJSB_NSA_ILi0EEESX_EEEEENS5_IJNS4_10UnderscoreES10_S10_EEEEENS4_13SM90_TMA_LOADENS4_14ComposedLayoutINS4_7SwizzleILi2ELi4ELi3EEENS4_18smem_ptr_flag_bitsILi16EEENSU_INS5_IJNSA_ILi8EEESG_EEENS5_IJSG_SB_EEEEEEEvNS4_8identityES13_NS14_INS15_ILi3ELi4ELi3EEES18_NSU_INS5_IJNSA_ILi64EEES19_EEENS5_IJSB_S1G_EEEEEEEvS1E_EENS_8epilogue10collective6detail29Sm90TmaWarpSpecializedAdapterINS1N_15DefaultEpilogueISI_SJ_SJ_NS1M_6thread17LinearCombinationISI_Li1EffLNS1R_9ScaleType4KindE0ELNS_15FloatRoundStyleE2ESI_EENS1_15EpilogueDefaultEEEEEvvEEEEvNT_6ParamsE:
	.zero		1664


//--------------------- SYMBOLS --------------------------

	.type		.nv.reservedSmem.offset0,@object
	.size		.nv.reservedSmem.offset0,0x4
	.type		__assertfail,@function
